	.target	sm_90a

	.elftype	@"ET_EXEC"


//--------------------- .note.nv.tkinfo           --------------------------
	.section	.note.nv.tkinfo,"",@"SHT_NOTE"
	.sectionflags	@"SHF_NOTE_NV_TKINFO"
	.tkinfo
        /*0018*/ 	.word	0x00000002
        /*0030*/ 	.string	""
        /*0030*/ 	.string	"ptxas"
        /*0030*/ 	.string	"Cuda compilation tools, release 13.0, V13.0.88"
        /*0030*/ 	.string	"Build cuda_13.0.r13.0/compiler.36424714_0"
        /*0030*/ 	.string	"-v  -suppress-debug-info  -lineinfo  -arch sm_90a "



//--------------------- .note.nv.cuinfo           --------------------------
	.section	.note.nv.cuinfo,"",@"SHT_NOTE"
	.sectionflags	@"SHF_NOTE_NV_CUINFO"
        /*0018*/ 	.short	0x0002
        /*001a*/ 	.short	0x005a
        /*001c*/ 	.short	0x0082
	.zero		2


//--------------------- .nv.info                  --------------------------
	.section	.nv.info,"",@"SHT_CUDA_INFO"
	.align	4


	//----- nvinfo : EIATTR_REGCOUNT
	.align		4
        /*0000*/ 	.byte	0x04, 0x2f
        /*0002*/ 	.short	(.L_1 - .L_0)
	.align		4
.L_0:
        /*0004*/ 	.word	index@(gluon_wgmma)
        /*0008*/ 	.word	0x0000009a


	//----- nvinfo : EIATTR_FRAME_SIZE
	.align		4
.L_1:
        /*000c*/ 	.byte	0x04, 0x11
        /*000e*/ 	.short	(.L_3 - .L_2)
	.align		4
.L_2:
        /*0010*/ 	.word	index@(gluon_wgmma)
        /*0014*/ 	.word	0x00000000


	//----- nvinfo : EIATTR_MIN_STACK_SIZE
	.align		4
.L_3:
        /*0018*/ 	.byte	0x04, 0x12
        /*001a*/ 	.short	(.L_5 - .L_4)
	.align		4
.L_4:
        /*001c*/ 	.word	index@(gluon_wgmma)
        /*0020*/ 	.word	0x00000000
.L_5:


//--------------------- .nv.compat                --------------------------
	.section	.nv.compat,"",@"SHT_CUDA_COMPAT_INFO"
	.align	4
        /*0000*/ 	.byte	0x02, 0x09, 0x01, 0x00, 0x02, 0x02, 0x04, 0x00, 0x02, 0x05, 0x05, 0x00, 0x03, 0x07, 0x01, 0x01
        /*0010*/ 	.byte	0x02, 0x03, 0x03, 0x00, 0x02, 0x06, 0x01, 0x00, 0x04, 0x0b, 0x08, 0x00, 0x00, 0x00, 0x00, 0x00
        /*0020*/ 	.byte	0x00, 0x00, 0x00, 0x00


//--------------------- .nv.info.gluon_wgmma      --------------------------
	.section	.nv.info.gluon_wgmma,"",@"SHT_CUDA_INFO"
	.sectionflags	@""
	.align	4


	//----- nvinfo : EIATTR_CUDA_API_VERSION
	.align		4
        /*0000*/ 	.byte	0x04, 0x37
        /*0002*/ 	.short	(.L_7 - .L_6)
.L_6:
        /*0004*/ 	.word	0x00000082


	//----- nvinfo : EIATTR_KPARAM_INFO
	.align		4
.L_7:
        /*0008*/ 	.byte	0x04, 0x17
        /*000a*/ 	.short	(.L_9 - .L_8)
.L_8:
        /*000c*/ 	.word	0x00000000
        /*0010*/ 	.short	0x000a
        /*0012*/ 	.short	0x0048
        /*0014*/ 	.byte	0x00, 0xf4, 0x21, 0x00


	//----- nvinfo : EIATTR_KPARAM_INFO
	.align		4
.L_9:
        /*0018*/ 	.byte	0x04, 0x17
        /*001a*/ 	.short	(.L_11 - .L_10)
.L_10:
        /*001c*/ 	.word	0x00000000
        /*0020*/ 	.short	0x0009
        /*0022*/ 	.short	0x0040
        /*0024*/ 	.byte	0x00, 0xf4, 0x21, 0x00


	//----- nvinfo : EIATTR_KPARAM_INFO
	.align		4
.L_11:
        /*0028*/ 	.byte	0x04, 0x17
        /*002a*/ 	.short	(.L_13 - .L_12)
.L_12:
        /*002c*/ 	.word	0x00000000
        /*0030*/ 	.short	0x0008
        /*0032*/ 	.short	0x0038
        /*0034*/ 	.byte	0x00, 0xf0, 0x21, 0x00


	//----- nvinfo : EIATTR_KPARAM_INFO
	.align		4
.L_13:
        /*0038*/ 	.byte	0x04, 0x17
        /*003a*/ 	.short	(.L_15 - .L_14)
.L_14:
        /*003c*/ 	.word	0x00000000
        /*0040*/ 	.short	0x0007
        /*0042*/ 	.short	0x0030
        /*0044*/ 	.byte	0x00, 0xf0, 0x21, 0x00


	//----- nvinfo : EIATTR_KPARAM_INFO
	.align		4
.L_15:
        /*0048*/ 	.byte	0x04, 0x17
        /*004a*/ 	.short	(.L_17 - .L_16)
.L_16:
        /*004c*/ 	.word	0x00000000
        /*0050*/ 	.short	0x0006
        /*0052*/ 	.short	0x0028
        /*0054*/ 	.byte	0x00, 0xf0, 0x21, 0x00


	//----- nvinfo : EIATTR_KPARAM_INFO
	.align		4
.L_17:
        /*0058*/ 	.byte	0x04, 0x17
        /*005a*/ 	.short	(.L_19 - .L_18)
.L_18:
        /*005c*/ 	.word	0x00000000
        /*0060*/ 	.short	0x0005
        /*0062*/ 	.short	0x0020
        /*0064*/ 	.byte	0x00, 0xf0, 0x11, 0x00


	//----- nvinfo : EIATTR_KPARAM_INFO
	.align		4
.L_19:
        /*0068*/ 	.byte	0x04, 0x17
        /*006a*/ 	.short	(.L_21 - .L_20)
.L_20:
        /*006c*/ 	.word	0x00000000
        /*0070*/ 	.short	0x0004
        /*0072*/ 	.short	0x001c
        /*0074*/ 	.byte	0x00, 0xf0, 0x11, 0x00


	//----- nvinfo : EIATTR_KPARAM_INFO
	.align		4
.L_21:
        /*0078*/ 	.byte	0x04, 0x17
        /*007a*/ 	.short	(.L_23 - .L_22)
.L_22:
        /*007c*/ 	.word	0x00000000
        /*0080*/ 	.short	0x0003
        /*0082*/ 	.short	0x0018
        /*0084*/ 	.byte	0x00, 0xf0, 0x11, 0x00


	//----- nvinfo : EIATTR_KPARAM_INFO
	.align		4
.L_23:
        /*0088*/ 	.byte	0x04, 0x17
        /*008a*/ 	.short	(.L_25 - .L_24)
.L_24:
        /*008c*/ 	.word	0x00000000
        /*0090*/ 	.short	0x0002
        /*0092*/ 	.short	0x0010
        /*0094*/ 	.byte	0x00, 0xf4, 0x21, 0x00


	//----- nvinfo : EIATTR_KPARAM_INFO
	.align		4
.L_25:
        /*0098*/ 	.byte	0x04, 0x17
        /*009a*/ 	.short	(.L_27 - .L_26)
.L_26:
        /*009c*/ 	.word	0x00000000
        /*00a0*/ 	.short	0x0001
        /*00a2*/ 	.short	0x0008
        /*00a4*/ 	.byte	0x00, 0xf4, 0x21, 0x00


	//----- nvinfo : EIATTR_KPARAM_INFO
	.align		4
.L_27:
        /*00a8*/ 	.byte	0x04, 0x17
        /*00aa*/ 	.short	(.L_29 - .L_28)
.L_28:
        /*00ac*/ 	.word	0x00000000
        /*00b0*/ 	.short	0x0000
        /*00b2*/ 	.short	0x0000
        /*00b4*/ 	.byte	0x00, 0xf4, 0x21, 0x00


	//----- nvinfo : EIATTR_SPARSE_MMA_MASK
	.align		4
.L_29:
        /*00b8*/ 	.byte	0x03, 0x50
        /*00ba*/ 	.short	0x0000


	//----- nvinfo : EIATTR_MAXREG_COUNT
	.align		4
        /*00bc*/ 	.byte	0x03, 0x1b
        /*00be*/ 	.short	0x00ff


	//----- nvinfo : EIATTR_NUM_BARRIERS
	.align		4
        /*00c0*/ 	.byte	0x02, 0x4c
        /*00c2*/ 	.byte	0x01
	.zero		1


	//----- nvinfo : EIATTR_MERCURY_ISA_VERSION
	.align		4
        /*00c4*/ 	.byte	0x03, 0x5f
        /*00c6*/ 	.short	0x0101


	//----- nvinfo : EIATTR_INT_WARP_WIDE_INSTR_OFFSETS
	.align		4
        /*00c8*/ 	.byte	0x04, 0x31
        /*00ca*/ 	.short	(.L_31 - .L_30)


	//   ....[0]....
.L_30:
        /*00cc*/ 	.word	0x00001590


	//   ....[1]....
        /*00d0*/ 	.word	0x000015b0


	//   ....[2]....
        /*00d4*/ 	.word	0x000015c0


	//   ....[3]....
        /*00d8*/ 	.word	0x000015d0


	//   ....[4]....
        /*00dc*/ 	.word	0x000016e0


	//   ....[5]....
        /*00e0*/ 	.word	0x00001cf0


	//   ....[6]....
        /*00e4*/ 	.word	0x00001d00


	//   ....[7]....
        /*00e8*/ 	.word	0x00001d80


	//   ....[8]....
        /*00ec*/ 	.word	0x00001d90


	//   ....[9]....
        /*00f0*/ 	.word	0x00002240


	//   ....[10]....
        /*00f4*/ 	.word	0x00002260


	//----- nvinfo : EIATTR_COOP_GROUP_MASK_REGIDS
	.align		4
.L_31:
        /*00f8*/ 	.byte	0x04, 0x29
        /*00fa*/ 	.short	(.L_33 - .L_32)


	//   ....[0]....
.L_32:
        /*00fc*/ 	.word	0xffffffff


	//   ....[1]....
        /*0100*/ 	.word	0xffffffff


	//   ....[2]....
        /*0104*/ 	.word	0xffffffff


	//----- nvinfo : EIATTR_COOP_GROUP_INSTR_OFFSETS
	.align		4
.L_33:
        /*0108*/ 	.byte	0x04, 0x28
        /*010a*/ 	.short	(.L_35 - .L_34)


	//   ....[0]....
.L_34:
        /*010c*/ 	.word	0x00000140


	//   ....[1]....
        /*0110*/ 	.word	0x000006e0


	//   ....[2]....
        /*0114*/ 	.word	0x00000cb0


	//----- nvinfo : EIATTR_MBARRIER_INSTR_OFFSETS
	.align		4
.L_35:
        /*0118*/ 	.byte	0x04, 0x39
        /*011a*/ 	.short	(.L_37 - .L_36)


	//   ....[0]....
.L_36:
        /*011c*/ 	.word	0x00001730
        /*0120*/ 	.word	0x000000ff
        /*0124*/ 	.word	0x0000c000
        /*0128*/ 	.short	0x0100
        /*012a*/ 	.byte	0x08
	.zero		1


	//   ....[1]....
        /*012c*/ 	.word	0x00001750
        /*0130*/ 	.word	0x000000ff
        /*0134*/ 	.word	0x0000c008
        /*0138*/ 	.short	0x0100
        /*013a*/ 	.byte	0x08
	.zero		1


	//   ....[2]....
        /*013c*/ 	.word	0x00001770
        /*0140*/ 	.word	0x000000ff
        /*0144*/ 	.word	0x0000c010
        /*0148*/ 	.short	0x0100
        /*014a*/ 	.byte	0x08
	.zero		1


	//   ....[3]....
        /*014c*/ 	.word	0x000017a0
        /*0150*/ 	.word	0x000000ff
        /*0154*/ 	.word	0x0000c018
        /*0158*/ 	.short	0x0100
        /*015a*/ 	.byte	0x08
	.zero		1


	//   ....[4]....
        /*015c*/ 	.word	0x00001e80
        /*0160*/ 	.word	0x000000ff
        /*0164*/ 	.word	0x0000c000
        /*0168*/ 	.short	0x010a
        /*016a*/ 	.byte	0x21
	.zero		1


	//   ....[5]....
        /*016c*/ 	.word	0x00002110
        /*0170*/ 	.word	0x000000ff
        /*0174*/ 	.word	0x0000c000
        /*0178*/ 	.short	0x0108
        /*017a*/ 	.byte	0x08
	.zero		1


	//   ....[6]....
        /*017c*/ 	.word	0x000021f0
        /*0180*/ 	.word	0x000000ff
        /*0184*/ 	.word	0x0000c008
        /*0188*/ 	.short	0x0108
        /*018a*/ 	.byte	0x08
	.zero		1


	//   ....[7]....
        /*018c*/ 	.word	0x00002310
        /*0190*/ 	.word	0x000000ff
        /*0194*/ 	.word	0x0000c010
        /*0198*/ 	.short	0x0108
        /*019a*/ 	.byte	0x08
	.zero		1


	//   ....[8]....
        /*019c*/ 	.word	0x000023f0
        /*01a0*/ 	.word	0x000000ff
        /*01a4*/ 	.word	0x0000c018
        /*01a8*/ 	.short	0x0108
        /*01aa*/ 	.byte	0x08
	.zero		1


	//   ....[9]....
        /*01ac*/ 	.word	0x00002a40
        /*01b0*/ 	.word	0x000000ff
        /*01b4*/ 	.word	0x0000c000
        /*01b8*/ 	.short	0x010a
        /*01ba*/ 	.byte	0x21
	.zero		1


	//----- nvinfo : EIATTR_NUM_MBARRIERS
	.align		4
.L_37:
        /*01bc*/ 	.byte	0x03, 0x38
        /*01be*/ 	.short	0x0004


	//----- nvinfo : EIATTR_EXIT_INSTR_OFFSETS
	.align		4
        /*01c0*/ 	.byte	0x04, 0x1c
        /*01c2*/ 	.short	(.L_39 - .L_38)


	//   ....[0]....
.L_38:
        /*01c4*/ 	.word	0x00002a30


	//----- nvinfo : EIATTR_REQNTID
	.align		4
.L_39:
        /*01c8*/ 	.byte	0x04, 0x10
        /*01ca*/ 	.short	(.L_41 - .L_40)
.L_40:
        /*01cc*/ 	.word	0x00000100
        /*01d0*/ 	.word	0x00000001
        /*01d4*/ 	.word	0x00000001


	//----- nvinfo : EIATTR_CRS_STACK_SIZE
	.align		4
.L_41:
        /*01d8*/ 	.byte	0x04, 0x1e
        /*01da*/ 	.short	(.L_43 - .L_42)
.L_42:
        /*01dc*/ 	.word	0x00000000


	//----- nvinfo : EIATTR_CBANK_PARAM_SIZE
	.align		4
.L_43:
        /*01e0*/ 	.byte	0x03, 0x19
        /*01e2*/ 	.short	0x0050


	//----- nvinfo : EIATTR_PARAM_CBANK
	.align		4
        /*01e4*/ 	.byte	0x04, 0x0a
        /*01e6*/ 	.short	(.L_45 - .L_44)
	.align		4
.L_44:
        /*01e8*/ 	.word	index@(.nv.constant0.gluon_wgmma)
        /*01ec*/ 	.short	0x0210
        /*01ee*/ 	.short	0x0050


	//----- nvinfo : EIATTR_SW_WAR
	.align		4
.L_45:
        /*01f0*/ 	.byte	0x04, 0x36
        /*01f2*/ 	.short	(.L_47 - .L_46)
.L_46:
        /*01f4*/ 	.word	0x00000008
.L_47:


//--------------------- .nv.callgraph             --------------------------
	.section	.nv.callgraph,"",@"SHT_CUDA_CALLGRAPH"
	.align	4
	.sectionentsize	8
	.align		4
        /*0000*/ 	.word	0x00000000
	.align		4
        /*0004*/ 	.word	0xffffffff
	.align		4
        /*0008*/ 	.word	0x00000000
	.align		4
        /*000c*/ 	.word	0xfffffffe
	.align		4
        /*0010*/ 	.word	0x00000000
	.align		4
        /*0014*/ 	.word	0xfffffffd
	.align		4
        /*0018*/ 	.word	0x00000000
	.align		4
        /*001c*/ 	.word	0xfffffffc


//--------------------- .text.gluon_wgmma         --------------------------
	.section	.text.gluon_wgmma,"ax",@progbits
	.align	128
        .global         gluon_wgmma
        .type           gluon_wgmma,@function
        .size           gluon_wgmma,(.L_x_53 - gluon_wgmma)
        .other          gluon_wgmma,@"STO_CUDA_ENTRY STV_DEFAULT"
gluon_wgmma:
.text.gluon_wgmma:
[----:B------:R-:W-:Y:S01]  /*0000*/  LDC R1, c[0x0][0x28] ;  /* 0x00000a00ff017b82 */ /* 0x000fe20000000800 */
[----:B------:R-:W1:Y:S07]  /*0010*/  S2R R0, SR_TID.X ;  /* 0x0000000000007919 */ /* 0x000e6e0000002100 */
[----:B------:R-:W2:Y:S01]  /*0020*/  S2UR UR4, SR_CgaCtaId ;  /* 0x00000000000479c3 */ /* 0x000ea20000008800 */
[----:B------:R-:W-:Y:S01]  /*0030*/  UMOV UR8, 0x400 ;  /* 0x0000040000087882 */ /* 0x000fe20000000000 */
[----:B------:R-:W-:Y:S01]  /*0040*/  ULDC UR6, c[0x0][0xc] ;  /* 0x0000030000067ab9 */ /* 0x000fe20000000800 */
[----:B------:R-:W-:Y:S01]  /*0050*/  ULDC.64 UR28, c[0x0][0x250] ;  /* 0x00009400001c7ab9 */ /* 0x000fe20000000a00 */
[----:B------:R-:W-:Y:S04]  /*0060*/  BSSY B0, `(.L_x_0) ;  /* 0x000001e000007945 */ /* 0x000fe80003800000 */
[----:B------:R-:W3:Y:S08]  /*0070*/  LDC R12, c[0x0][0x230] ;  /* 0x00008c00ff0c7b82 */ /* 0x000ef00000000800 */
[----:B------:R-:W-:Y:S08]  /*0080*/  S2UR UR31, SR_CTAID.Y ;  /* 0x00000000001f79c3 */ /* 0x000ff00000002600 */
[----:B------:R-:W4:Y:S01]  /*0090*/  S2UR UR5, SR_CTAID.Z ;  /* 0x00000000000579c3 */ /* 0x000f220000002700 */
[----:B--2---:R-:W-:-:S03]  /*00a0*/  ULEA UR8, UR4, UR8, 0x18 ;  /* 0x0000000804087291 */ /* 0x004fc6000f8ec03f */
[----:B------:R-:W-:Y:S01]  /*00b0*/  ULDC UR4, c[0x0][0x10] ;  /* 0x0000040000047ab9 */ /* 0x000fe20000000800 */
[----:B-1----:R-:W-:-:S03]  /*00c0*/  LOP3.LUT R7, R0, 0xff, RZ, 0xc0, !PT ;  /* 0x000000ff00077812 */ /* 0x002fc600078ec0ff */
[----:B------:R-:W1:Y:S01]  /*00d0*/  S2UR UR30, SR_CTAID.X ;  /* 0x00000000001e79c3 */ /* 0x000e620000002500 */
[----:B---3--:R-:W-:Y:S01]  /*00e0*/  VIADD R5, R12, 0xffffffff ;  /* 0xffffffff0c057836 */ /* 0x008fe20000000000 */
[C---:B------:R-:W-:Y:S02]  /*00f0*/  ISETP.GE.U32.AND P0, PT, R7.reuse, 0x20, PT ;  /* 0x000000200700780c */ /* 0x040fe40003f06070 */
[C---:B------:R-:W-:Y:S02]  /*0100*/  ISETP.NE.U32.AND P2, PT, R7.reuse, RZ, PT ;  /* 0x000000ff0700720c */ /* 0x040fe40003f45070 */
[----:B------:R-:W-:Y:S02]  /*0110*/  LEA R4, R7, UR8, 0x2 ;  /* 0x0000000807047c11 */ /* 0x000fe4000f8e10ff */
[----:B------:R-:W2:Y:S07]  /*0120*/  LDC R6, c[0x0][0x228] ;  /* 0x00008a00ff067b82 */ /* 0x000eae0000000800 */
[----:B------:R3:W-:Y:S01]  /*0130*/  @!P0 STS [R4], RZ ;  /* 0x000000ff04008388 */ /* 0x0007e20000000800 */
[----:B------:R-:W-:-:S03]  /*0140*/  NOP ;  /* 0x0000000000007918 */ /* 0x000fc60000000000 */
[----:B------:R3:W-:Y:S01]  /*0150*/  @!P2 STS [UR8+0x20], R5 ;  /* 0x00002005ff00a988 */ /* 0x0007e20008000808 */
[----:B----4-:R-:W-:-:S04]  /*0160*/  UIMAD UR4, UR5, UR4, UR31 ;  /* 0x00000004050472a4 */ /* 0x010fc8000f8e021f */
[----:B-1----:R-:W-:-:S04]  /*0170*/  UIMAD UR4, UR4, UR6, UR30 ;  /* 0x00000006040472a4 */ /* 0x002fc8000f8e021e */
[----:B------:R-:W-:Y:S01]  /*0180*/  UIMAD UR5, UR4, 0x180, URZ ;  /* 0x00000180040578a4 */ /* 0x000fe2000f8e023f */
[----:B--2---:R-:W-:Y:S02]  /*0190*/  VIADD R6, R6, 0xffffffff ;  /* 0xffffffff06067836 */ /* 0x004fe40000000000 */
[----:B------:R-:W-:Y:S01]  /*01a0*/  UMOV UR4, URZ ;  /* 0x0000003f00047c82 */ /* 0x000fe20008000000 */
[----:B------:R-:W-:-:S04]  /*01b0*/  UIADD3 UR24, UP0, UR5, UR28, URZ ;  /* 0x0000001c05187290 */ /* 0x000fc8000ff1e03f */
[----:B------:R-:W-:Y:S01]  /*01c0*/  ULEA.HI.X.SX32 UR25, UR5, UR29, 0x1, UP0 ;  /* 0x0000001d05197291 */ /* 0x000fe200080f0e3f */
[----:B---3--:R-:W-:Y:S11]  /*01d0*/  @P2 BRA `(.L_x_1) ;  /* 0x0000000000182947 */ /* 0x008ff60003800000 */
[----:B------:R-:W1:Y:S01]  /*01e0*/  LDS R2, [UR8+0x8] ;  /* 0x00000808ff027984 */ /* 0x000e620008000800 */
[----:B------:R-:W2:Y:S01]  /*01f0*/  LDC.64 R8, c[0x0][0x210] ;  /* 0x00008400ff087b82 */ /* 0x000ea20000000a00 */
[----:B------:R-:W-:Y:S02]  /*0200*/  IMAD.MOV.U32 R3, RZ, RZ, 0x70 ;  /* 0x00000070ff037424 */ /* 0x000fe400078e00ff */
[----:B--2---:R2:W-:Y:S03]  /*0210*/  STS.64 [UR8], R8 ;  /* 0x00000008ff007988 */ /* 0x0045e60008000a08 */
[----:B-1----:R-:W-:-:S05]  /*0220*/  LOP3.LUT R2, R2, 0x10, R3, 0xd8, !PT ;  /* 0x0000001002027812 */ /* 0x002fca00078ed803 */
[----:B------:R2:W-:Y:S02]  /*0230*/  STS [UR8+0x8], R2 ;  /* 0x00000802ff007988 */ /* 0x0005e40008000808 */
.L_x_1:
[----:B------:R-:W-:Y:S05]  /*0240*/  BSYNC B0 ;  /* 0x0000000000007941 */ /* 0x000fea0003800000 */
.L_x_0:
[----:B------:R-:W-:Y:S04]  /*0250*/  BSSY B0, `(.L_x_2) ;  /* 0x000000a000007945 */ /* 0x000fe80003800000 */
[----:B------:R-:W-:Y:S05]  /*0260*/  @P2 BRA `(.L_x_3) ;  /* 0x0000000000202947 */ /* 0x000fea0003800000 */
[----:B--2---:R-:W1:Y:S01]  /*0270*/  LDS R2, [UR8+0x34] ;  /* 0x00003408ff027984 */ /* 0x004e620008000800 */
[----:B------:R-:W-:Y:S02]  /*0280*/  IMAD.MOV.U32 R3, RZ, RZ, 0x1f000000 ;  /* 0x1f000000ff037424 */ /* 0x000fe400078e00ff */
[----:B------:R-:W-:Y:S01]  /*0290*/  @!P2 IMAD.MOV.U32 R8, RZ, RZ, 0xff ;  /* 0x000000ffff08a424 */ /* 0x000fe200078e00ff */
[----:B------:R-:W2:Y:S02]  /*02a0*/  @!P2 LDS R9, [UR8+0x38] ;  /* 0x00003808ff09a984 */ /* 0x000ea40008000800 */
[----:B-1----:R-:W-:Y:S02]  /*02b0*/  LOP3.LUT R2, R2, 0xff000000, R3, 0xb8, !PT ;  /* 0xff00000002027812 */ /* 0x002fe400078eb803 */
[----:B--2---:R-:W-:-:S03]  /*02c0*/  @!P2 LOP3.LUT R3, R9, 0xff, R8, 0xb8, !PT ;  /* 0x000000ff0903a812 */ /* 0x004fc600078eb808 */
[----:B------:R1:W-:Y:S04]  /*02d0*/  STS [UR8+0x34], R2 ;  /* 0x00003402ff007988 */ /* 0x0003e80008000808 */
[----:B------:R1:W-:Y:S02]  /*02e0*/  @!P2 STS [UR8+0x38], R3 ;  /* 0x00003803ff00a988 */ /* 0x0003e40008000808 */
.L_x_3:
[----:B------:R-:W-:Y:S05]  /*02f0*/  BSYNC B0 ;  /* 0x0000000000007941 */ /* 0x000fea0003800000 */
.L_x_2:
[----:B------:R-:W-:Y:S04]  /*0300*/  BSSY B0, `(.L_x_4) ;  /* 0x000000a000007945 */ /* 0x000fe80003800000 */
[----:B------:R-:W-:Y:S05]  /*0310*/  @P2 BRA `(.L_x_5) ;  /* 0x0000000000202947 */ /* 0x000fea0003800000 */
[----:B-12---:R-:W1:Y:S01]  /*0320*/  LDS R2, [UR8+0x1c] ;  /* 0x00001c08ff027984 */ /* 0x006e620008000800 */
[----:B------:R-:W2:Y:S03]  /*0330*/  LDC.64 R10, c[0x0][0x238] ;  /* 0x00008e00ff0a7b82 */ /* 0x000ea60000000a00 */
[----:B------:R3:W-:Y:S01]  /*0340*/  STS [UR8+0x24], R6 ;  /* 0x00002406ff007988 */ /* 0x0007e20008000808 */
[--C-:B--2---:R-:W-:Y:S02]  /*0350*/  SHF.R.U32.HI R9, RZ, 0x4, R11.reuse ;  /* 0x00000004ff097819 */ /* 0x104fe4000001160b */
[----:B------:R-:W-:-:S05]  /*0360*/  SHF.R.U64 R3, R10, 0x4, R11 ;  /* 0x000000040a037819 */ /* 0x000fca000000120b */
[----:B------:R3:W-:Y:S01]  /*0370*/  STS [UR8+0xc], R3 ;  /* 0x00000c03ff007988 */ /* 0x0007e20008000808 */
[----:B-1----:R-:W-:-:S05]  /*0380*/  LOP3.LUT R2, R2, 0xf, R9, 0xb8, !PT ;  /* 0x0000000f02027812 */ /* 0x002fca00078eb809 */
[----:B------:R3:W-:Y:S02]  /*0390*/  STS [UR8+0x1c], R2 ;  /* 0x00001c02ff007988 */ /* 0x0007e40008000808 */
.L_x_5:
[----:B------:R-:W-:Y:S05]  /*03a0*/  BSYNC B0 ;  /* 0x0000000000007941 */ /* 0x000fea0003800000 */
.L_x_4:
[----:B------:R-:W-:Y:S04]  /*03b0*/  BSSY B1, `(.L_x_6) ;  /* 0x000001d000017945 */ /* 0x000fe80003800000 */
[----:B------:R-:W-:Y:S04]  /*03c0*/  BSSY B0, `(.L_x_7) ;  /* 0x0000018000007945 */ /* 0x000fe80003800000 */
[----:B------:R-:W-:Y:S05]  /*03d0*/  @P2 BRA `(.L_x_8) ;  /* 0x00000000001c2947 */ /* 0x000fea0003800000 */
[----:B-123--:R-:W1:Y:S02]  /*03e0*/  LDS R2, [UR8+0x34] ;  /* 0x00003408ff027984 */ /* 0x00ee640008000800 */
[----:B-1----:R-:W-:-:S05]  /*03f0*/  LOP3.LUT R2, R2, 0x7, RZ, 0xb8, !PT ;  /* 0x0000000702027812 */ /* 0x002fca00078eb8ff */
[----:B------:R1:W-:Y:S01]  /*0400*/  STS [UR8+0x34], R2 ;  /* 0x00003402ff007988 */ /* 0x0003e20008000808 */
[----:B------:R-:W-:Y:S05]  /*0410*/  @P2 BRA `(.L_x_9) ;  /* 0x00000000001c2947 */ /* 0x000fea0003800000 */
[----:B-1----:R-:W1:Y:S02]  /*0420*/  LDS R2, [UR8+0x34] ;  /* 0x00003408ff027984 */ /* 0x002e640008000800 */
[----:B-1----:R-:W-:-:S05]  /*0430*/  LOP3.LUT R2, R2, 0x38, RZ, 0xb8, !PT ;  /* 0x0000003802027812 */ /* 0x002fca00078eb8ff */
[----:B------:R4:W-:Y:S02]  /*0440*/  STS [UR8+0x34], R2 ;  /* 0x00003402ff007988 */ /* 0x0009e40008000808 */
.L_x_8:
[----:B------:R-:W-:Y:S05]  /*0450*/  @P2 BRA `(.L_x_10) ;  /* 0x00000000001c2947 */ /* 0x000fea0003800000 */
[----:B-1234-:R-:W1:Y:S02]  /*0460*/  LDS R2, [UR8+0x8] ;  /* 0x00000808ff027984 */ /* 0x01ee640008000800 */
[----:B-1----:R-:W-:-:S05]  /*0470*/  LOP3.LUT R2, R2, 0x780, RZ, 0xb8, !PT ;  /* 0x0000078002027812 */ /* 0x002fca00078eb8ff */
[----:B------:R2:W-:Y:S02]  /*0480*/  STS [UR8+0x8], R2 ;  /* 0x00000802ff007988 */ /* 0x0005e40008000808 */
.L_x_9:
[----:B------:R-:W-:Y:S05]  /*0490*/  @P2 BRA `(.L_x_11) ;  /* 0x0000000000282947 */ /* 0x000fea0003800000 */
[----:B-12---:R-:W1:Y:S02]  /*04a0*/  LDS R2, [UR8+0x8] ;  /* 0x00000808ff027984 */ /* 0x006e640008000800 */
[----:B-1----:R-:W-:-:S05]  /*04b0*/  LOP3.LUT R2, R2, 0x1800, RZ, 0xb8, !PT ;  /* 0x0000180002027812 */ /* 0x002fca00078eb8ff */
[----:B------:R5:W-:Y:S02]  /*04c0*/  STS [UR8+0x8], R2 ;  /* 0x00000802ff007988 */ /* 0x000be40008000808 */
.L_x_10:
[----:B------:R-:W-:Y:S05]  /*04d0*/  @P2 BREAK B0 ;  /* 0x0000000000002942 */ /* 0x000fea0003800000 */
[----:B------:R-:W-:Y:S05]  /*04e0*/  @P2 BRA `(.L_x_12) ;  /* 0x0000000000242947 */ /* 0x000fea0003800000 */
[----:B-1-3--:R-:W1:Y:S01]  /*04f0*/  LDS R3, [UR8+0x8] ;  /* 0x00000808ff037984 */ /* 0x00ae620008000800 */
[----:B--2-45:R-:W-:-:S05]  /*0500*/  IMAD.MOV.U32 R2, RZ, RZ, 0x6000 ;  /* 0x00006000ff027424 */ /* 0x034fca00078e00ff */
[----:B-1----:R-:W-:-:S04]  /*0510*/  LOP3.LUT R2, R3, 0x2000, R2, 0xd8, !PT ;  /* 0x0000200003027812 */ /* 0x002fc800078ed802 */
[----:B------:R-:W-:-:S05]  /*0520*/  LOP3.LUT R2, R2, 0x400000, RZ, 0xb8, !PT ;  /* 0x0040000002027812 */ /* 0x000fca00078eb8ff */
[----:B------:R3:W-:Y:S02]  /*0530*/  STS [UR8+0x8], R2 ;  /* 0x00000802ff007988 */ /* 0x0007e40008000808 */
.L_x_11:
[----:B------:R-:W-:Y:S05]  /*0540*/  BSYNC B0 ;  /* 0x0000000000007941 */ /* 0x000fea0003800000 */
.L_x_7:
[----:B-123--:R-:W1:Y:S02]  /*0550*/  @!P2 LDS R2, [UR8+0x8] ;  /* 0x00000808ff02a984 */ /* 0x00ee640008000800 */
[----:B-1----:R-:W-:-:S05]  /*0560*/  @!P2 LOP3.LUT R2, R2, 0x8000, RZ, 0xb8, !PT ;  /* 0x000080000202a812 */ /* 0x002fca00078eb8ff */
[----:B------:R1:W-:Y:S02]  /*0570*/  @!P2 STS [UR8+0x8], R2 ;  /* 0x00000802ff00a988 */ /* 0x0003e40008000808 */
.L_x_12:
[----:B------:R-:W-:Y:S05]  /*0580*/  BSYNC B1 ;  /* 0x0000000000017941 */ /* 0x000fea0003800000 */
.L_x_6:
[----:B------:R-:W-:Y:S05]  /*0590*/  WARPSYNC.ALL ;  /* 0x0000000000007948 */ /* 0x000fea0003800000 */
[----:B------:R-:W-:Y:S05]  /*05a0*/  @P0 BRA `(.L_x_13) ;  /* 0x0000000000280947 */ /* 0x000fea0003800000 */
[----:B-12345:R-:W1:Y:S01]  /*05b0*/  S2R R2, SR_LANEID ;  /* 0x0000000000027919 */ /* 0x03ee620000000000 */
[----:B------:R-:W-:Y:S05]  /*05c0*/  WARPSYNC.ALL ;  /* 0x0000000000007948 */ /* 0x000fea0003800000 */
[----:B-1----:R-:W-:-:S05]  /*05d0*/  IMAD.SHL.U32 R8, R2, 0x4, RZ ;  /* 0x0000000402087824 */ /* 0x002fca00078e00ff */
[----:B------:R-:W1:Y:S01]  /*05e0*/  LDS R9, [R8+UR8] ;  /* 0x0000000808097984 */ /* 0x000e620008000800 */
[----:B------:R-:W-:-:S05]  /*05f0*/  IADD3 R2, P1, R8, UR24, RZ ;  /* 0x0000001808027c10 */ /* 0x000fca000ff3e0ff */
[----:B------:R-:W-:-:S05]  /*0600*/  IMAD.X R3, RZ, RZ, UR25, P1 ;  /* 0x00000019ff037e24 */ /* 0x000fca00088e06ff */
[----:B-1----:R1:W2:Y:S01]  /*0610*/  ATOMG.E.EXCH.STRONG.GPU PT, RZ, [R2], R9 ;  /* 0x0000000902ff73a8 */ /* 0x0022a200041ee100 */
[----:B------:R-:W-:-:S04]  /*0620*/  DEPBAR {5,4,3,2,1,0} ;  /* 0x0000003f0000791a */ /* 0x000fc80000000000 */
[----:B------:R1:W-:Y:S01]  /*0630*/  UTMACCTL.IV [UR24] ;  /* 0x00000000180079b9 */ /* 0x0003e20008000000 */
[----:B------:R-:W-:Y:S01]  /*0640*/  NOP ;  /* 0x0000000000007918 */ /* 0x000fe20000000000 */
.L_x_13:
[----:B------:R-:W-:Y:S05]  /*0650*/  @P0 BRA `(.L_x_14) ;  /* 0x00000000000c0947 */ /* 0x000fea0003800000 */
[----:B------:R0:W-:Y:S01]  /*0660*/  UTMACMDFLUSH ;  /* 0x00000000000079b7 */ /* 0x0001e20000000000 */
[----:B------:R-:W-:Y:S05]  /*0670*/  @P0 BRA `(.L_x_14) ;  /* 0x0000000000040947 */ /* 0x000fea0003800000 */
[----:B------:R-:W-:-:S04]  /*0680*/  DEPBAR.LE SB0, 0x0 ;  /* 0x000080000000791a */ /* 0x000fc80000000000 */
.L_x_14:
[----:B------:R-:W-:Y:S05]  /*0690*/  WARPSYNC.ALL ;  /* 0x0000000000007948 */ /* 0x000fea0003800000 */
[----:B--2---:R-:W-:Y:S06]  /*06a0*/  BAR.SYNC.DEFER_BLOCKING 0x0 ;  /* 0x0000000000007b1d */ /* 0x004fec0000010000 */
[----:B------:R-:W-:Y:S02]  /*06b0*/  BSSY B1, `(.L_x_15) ;  /* 0x000000b000017945 */ /* 0x000fe40003800000 */
[----:B------:R-:W-:Y:S06]  /*06c0*/  BAR.SYNC.DEFER_BLOCKING 0x0 ;  /* 0x0000000000007b1d */ /* 0x000fec0000010000 */
[----:B------:R2:W-:Y:S01]  /*06d0*/  @!P0 STS [R4], RZ ;  /* 0x000000ff04008388 */ /* 0x0005e20000000800 */
[----:B------:R-:W-:Y:S01]  /*06e0*/  NOP ;  /* 0x0000000000007918 */ /* 0x000fe20000000000 */
[----:B------:R-:W-:Y:S05]  /*06f0*/  @P2 BRA `(.L_x_16) ;  /* 0x0000000000182947 */ /* 0x000fea0003800000 */
[----:B-1-345:R-:W1:Y:S01]  /*0700*/  LDS R2, [UR8+0x8] ;  /* 0x00000808ff027984 */ /* 0x03ae620008000800 */
[----:B------:R-:W3:Y:S01]  /*0710*/  LDC.64 R8, c[0x0][0x218] ;  /* 0x00008600ff087b82 */ /* 0x000ee20000000a00 */
[----:B------:R-:W-:Y:S02]  /*0720*/  IMAD.MOV.U32 R3, RZ, RZ, 0x70 ;  /* 0x00000070ff037424 */ /* 0x000fe400078e00ff */
[----:B---3--:R3:W-:Y:S03]  /*0730*/  STS.64 [UR8], R8 ;  /* 0x00000008ff007988 */ /* 0x0087e60008000a08 */
[----:B-1----:R-:W-:-:S05]  /*0740*/  LOP3.LUT R2, R2, 0x10, R3, 0xd8, !PT ;  /* 0x0000001002027812 */ /* 0x002fca00078ed803 */
[----:B------:R3:W-:Y:S02]  /*0750*/  STS [UR8+0x8], R2 ;  /* 0x00000802ff007988 */ /* 0x0007e40008000808 */
.L_x_16:
[----:B-1----:R-:W-:Y:S05]  /*0760*/  BSYNC B1 ;  /* 0x0000000000017941 */ /* 0x002fea0003800000 */
.L_x_15:
[----:B------:R-:W-:Y:S04]  /*0770*/  BSSY B2, `(.L_x_17) ;  /* 0x000000f000027945 */ /* 0x000fe80003800000 */
[----:B------:R-:W-:Y:S04]  /*0780*/  BSSY B1, `(.L_x_18) ;  /* 0x000000c000017945 */ /* 0x000fe80003800000 */
[----:B------:R-:W-:Y:S05]  /*0790*/  @P2 BRA `(.L_x_19) ;  /* 0x0000000000282947 */ /* 0x000fea0003800000 */
[----:B---345:R-:W1:Y:S01]  /*07a0*/  LDS R2, [UR8+0x34] ;  /* 0x00003408ff027984 */ /* 0x038e620008000800 */
[----:B------:R-:W-:Y:S01]  /*07b0*/  IMAD.MOV.U32 R3, RZ, RZ, 0x1f000000 ;  /* 0x1f000000ff037424 */ /* 0x000fe200078e00ff */
[----:B------:R-:W-:Y:S05]  /*07c0*/  @P2 BREAK B1 ;  /* 0x0000000000012942 */ /* 0x000fea0003800000 */
[----:B-1----:R-:W-:-:S05]  /*07d0*/  LOP3.LUT R2, R2, 0xff000000, R3, 0xb8, !PT ;  /* 0xff00000002027812 */ /* 0x002fca00078eb803 */
[----:B------:R1:W-:Y:S01]  /*07e0*/  STS [UR8+0x34], R2 ;  /* 0x00003402ff007988 */ /* 0x0003e20008000808 */
[----:B------:R-:W-:Y:S05]  /*07f0*/  @P2 BRA `(.L_x_20) ;  /* 0x0000000000182947 */ /* 0x000fea0003800000 */
[----:B------:R-:W3:Y:S01]  /*0800*/  LDS R3, [UR8+0x38] ;  /* 0x00003808ff037984 */ /* 0x000ee20008000800 */
[----:B-1----:R-:W-:-:S05]  /*0810*/  IMAD.MOV.U32 R2, RZ, RZ, 0x7f ;  /* 0x0000007fff027424 */ /* 0x002fca00078e00ff */
[----:B---3--:R-:W-:-:S05]  /*0820*/  LOP3.LUT R2, R3, 0xff, R2, 0xb8, !PT ;  /* 0x000000ff03027812 */ /* 0x008fca00078eb802 */
[----:B------:R1:W-:Y:S02]  /*0830*/  STS [UR8+0x38], R2 ;  /* 0x00003802ff007988 */ /* 0x0003e40008000808 */
.L_x_19:
[----:B------:R-:W-:Y:S05]  /*0840*/  BSYNC B1 ;  /* 0x0000000000017941 */ /* 0x000fea0003800000 */
.L_x_18:
[----:B------:R1:W-:Y:S02]  /*0850*/  @!P2 STS [UR8+0x20], R5 ;  /* 0x00002005ff00a988 */ /* 0x0003e40008000808 */
.L_x_20:
[----:B------:R-:W-:Y:S05]  /*0860*/  BSYNC B2 ;  /* 0x0000000000027941 */ /* 0x000fea0003800000 */
.L_x_17:
[----:B------:R-:W-:Y:S05]  /*0870*/  WARPSYNC.ALL ;  /* 0x0000000000007948 */ /* 0x000fea0003800000 */
[----:B-1----:R-:W1:Y:S01]  /*0880*/  LDC R5, c[0x0][0x22c] ;  /* 0x00008b00ff057b82 */ /* 0x002e620000000800 */
[----:B------:R-:W-:Y:S01]  /*0890*/  BSSY B2, `(.L_x_21) ;  /* 0x000000b000027945 */ /* 0x000fe20003800000 */
[----:B-1----:R-:W-:-:S03]  /*08a0*/  VIADD R5, R5, 0xffffffff ;  /* 0xffffffff05057836 */ /* 0x002fc60000000000 */
[----:B------:R-:W-:Y:S05]  /*08b0*/  @P2 BRA `(.L_x_22) ;  /* 0x0000000000202947 */ /* 0x000fea0003800000 */
[----:B---345:R-:W1:Y:S01]  /*08c0*/  LDS R2, [UR8+0x1c] ;  /* 0x00001c08ff027984 */ /* 0x038e620008000800 */
[----:B------:R-:W3:Y:S03]  /*08d0*/  LDC.64 R10, c[0x0][0x240] ;  /* 0x00009000ff0a7b82 */ /* 0x000ee60000000a00 */
[----:B------:R4:W-:Y:S01]  /*08e0*/  STS [UR8+0x24], R5 ;  /* 0x00002405ff007988 */ /* 0x0009e20008000808 */
[--C-:B---3--:R-:W-:Y:S02]  /*08f0*/  SHF.R.U32.HI R9, RZ, 0x4, R11.reuse ;  /* 0x00000004ff097819 */ /* 0x108fe4000001160b */
[----:B------:R-:W-:-:S05]  /*0900*/  SHF.R.U64 R3, R10, 0x4, R11 ;  /* 0x000000040a037819 */ /* 0x000fca000000120b */
[----:B------:R4:W-:Y:S01]  /*0910*/  STS [UR8+0xc], R3 ;  /* 0x00000c03ff007988 */ /* 0x0009e20008000808 */
[----:B-1----:R-:W-:-:S05]  /*0920*/  LOP3.LUT R2, R2, 0xf, R9, 0xb8, !PT ;  /* 0x0000000f02027812 */ /* 0x002fca00078eb809 */
[----:B------:R4:W-:Y:S02]  /*0930*/  STS [UR8+0x1c], R2 ;  /* 0x00001c02ff007988 */ /* 0x0009e40008000808 */
.L_x_22:
[----:B------:R-:W-:Y:S05]  /*0940*/  BSYNC B2 ;  /* 0x0000000000027941 */ /* 0x000fea0003800000 */
.L_x_21:
[----:B------:R-:W-:Y:S04]  /*0950*/  BSSY B3, `(.L_x_23) ;  /* 0x000001d000037945 */ /* 0x000fe80003800000 */
[----:B------:R-:W-:Y:S04]  /*0960*/  BSSY B2, `(.L_x_24) ;  /* 0x0000018000027945 */ /* 0x000fe80003800000 */
[----:B------:R-:W-:Y:S05]  /*0970*/  @P2 BRA `(.L_x_25) ;  /* 0x00000000001c2947 */ /* 0x000fea0003800000 */
[----:B---345:R-:W1:Y:S02]  /*0980*/  LDS R2, [UR8+0x34] ;  /* 0x00003408ff027984 */ /* 0x038e640008000800 */
[----:B-1----:R-:W-:-:S05]  /*0990*/  LOP3.LUT R2, R2, 0x7, RZ, 0xb8, !PT ;  /* 0x0000000702027812 */ /* 0x002fca00078eb8ff */
[----:B------:R1:W-:Y:S01]  /*09a0*/  STS [UR8+0x34], R2 ;  /* 0x00003402ff007988 */ /* 0x0003e20008000808 */
[----:B------:R-:W-:Y:S05]  /*09b0*/  @P2 BRA `(.L_x_26) ;  /* 0x00000000001c2947 */ /* 0x000fea0003800000 */
[----:B-1----:R-:W1:Y:S02]  /*09c0*/  LDS R2, [UR8+0x34] ;  /* 0x00003408ff027984 */ /* 0x002e640008000800 */
[----:B-1----:R-:W-:-:S05]  /*09d0*/  LOP3.LUT R2, R2, 0x38, RZ, 0xb8, !PT ;  /* 0x0000003802027812 */ /* 0x002fca00078eb8ff */
[----:B------:R1:W-:Y:S02]  /*09e0*/  STS [UR8+0x34], R2 ;  /* 0x00003402ff007988 */ /* 0x0003e40008000808 */
.L_x_25:
[----:B------:R-:W-:Y:S05]  /*09f0*/  @P2 BRA `(.L_x_27) ;  /* 0x00000000001c2947 */ /* 0x000fea0003800000 */
[----:B-1-345:R-:W1:Y:S02]  /*0a00*/  LDS R2, [UR8+0x8] ;  /* 0x00000808ff027984 */ /* 0x03ae640008000800 */
[----:B-1----:R-:W-:-:S05]  /*0a10*/  LOP3.LUT R2, R2, 0x780, RZ, 0xb8, !PT ;  /* 0x0000078002027812 */ /* 0x002fca00078eb8ff */
[----:B------:R3:W-:Y:S02]  /*0a20*/  STS [UR8+0x8], R2 ;  /* 0x00000802ff007988 */ /* 0x0007e40008000808 */
.L_x_26:
[----:B------:R-:W-:Y:S05]  /*0a30*/  @P2 BRA `(.L_x_28) ;  /* 0x0000000000282947 */ /* 0x000fea0003800000 */
[----:B-1-3--:R-:W1:Y:S02]  /*0a40*/  LDS R2, [UR8+0x8] ;  /* 0x00000808ff027984 */ /* 0x00ae640008000800 */
[----:B-1----:R-:W-:-:S05]  /*0a50*/  LOP3.LUT R2, R2, 0x1800, RZ, 0xb8, !PT ;  /* 0x0000180002027812 */ /* 0x002fca00078eb8ff */
[----:B------:R1:W-:Y:S02]  /*0a60*/  STS [UR8+0x8], R2 ;  /* 0x00000802ff007988 */ /* 0x0003e40008000808 */
.L_x_27:
[----:B------:R-:W-:Y:S05]  /*0a70*/  @P2 BREAK B2 ;  /* 0x0000000000022942 */ /* 0x000fea0003800000 */
[----:B------:R-:W-:Y:S05]  /*0a80*/  @P2 BRA `(.L_x_29) ;  /* 0x0000000000242947 */ /* 0x000fea0003800000 */
[----:B-1-345:R-:W1:Y:S01]  /*0a90*/  LDS R2, [UR8+0x8] ;  /* 0x00000808ff027984 */ /* 0x03ae620008000800 */
[----:B------:R-:W-:-:S05]  /*0aa0*/  IMAD.MOV.U32 R3, RZ, RZ, 0x6000 ;  /* 0x00006000ff037424 */ /* 0x000fca00078e00ff */
[----:B-1----:R-:W-:-:S04]  /*0ab0*/  LOP3.LUT R2, R2, 0x2000, R3, 0xd8, !PT ;  /* 0x0000200002027812 */ /* 0x002fc800078ed803 */
[----:B------:R-:W-:-:S05]  /*0ac0*/  LOP3.LUT R2, R2, 0x400000, RZ, 0xb8, !PT ;  /* 0x0040000002027812 */ /* 0x000fca00078eb8ff */
[----:B------:R4:W-:Y:S02]  /*0ad0*/  STS [UR8+0x8], R2 ;  /* 0x00000802ff007988 */ /* 0x0009e40008000808 */
.L_x_28:
[----:B------:R-:W-:Y:S05]  /*0ae0*/  BSYNC B2 ;  /* 0x0000000000027941 */ /* 0x000fea0003800000 */
.L_x_24:
[----:B-1-34-:R-:W1:Y:S02]  /*0af0*/  @!P2 LDS R2, [UR8+0x8] ;  /* 0x00000808ff02a984 */ /* 0x01ae640008000800 */
[----:B-1----:R-:W-:-:S05]  /*0b00*/  @!P2 LOP3.LUT R2, R2, 0x8000, RZ, 0xb8, !PT ;  /* 0x000080000202a812 */ /* 0x002fca00078eb8ff */
[----:B------:R1:W-:Y:S02]  /*0b10*/  @!P2 STS [UR8+0x8], R2 ;  /* 0x00000802ff00a988 */ /* 0x0003e40008000808 */
.L_x_29:
[----:B------:R-:W-:Y:S05]  /*0b20*/  BSYNC B3 ;  /* 0x0000000000037941 */ /* 0x000fea0003800000 */
.L_x_23:
[----:B------:R-:W-:Y:S05]  /*0b30*/  WARPSYNC.ALL ;  /* 0x0000000000007948 */ /* 0x000fea0003800000 */
[----:B------:R-:W-:-:S04]  /*0b40*/  UIADD3 UR27, UR5, 0x80, URZ ;  /* 0x00000080051b7890 */ /* 0x000fc8000fffe03f */
[----:B------:R-:W-:-:S04]  /*0b50*/  UIADD3 UR26, UP0, UR27, UR28, URZ ;  /* 0x0000001c1b1a7290 */ /* 0x000fc8000ff1e03f */
[----:B------:R-:W-:Y:S01]  /*0b60*/  ULEA.HI.X.SX32 UR27, UR27, UR29, 0x1, UP0 ;  /* 0x0000001d1b1b7291 */ /* 0x000fe200080f0e3f */
[----:B------:R-:W-:Y:S11]  /*0b70*/  @P0 BRA `(.L_x_30) ;  /* 0x0000000000280947 */ /* 0x000ff60003800000 */
[----:B-1-345:R-:W1:Y:S01]  /*0b80*/  S2R R2, SR_LANEID ;  /* 0x0000000000027919 */ /* 0x03ae620000000000 */
[----:B------:R-:W-:Y:S05]  /*0b90*/  WARPSYNC.ALL ;  /* 0x0000000000007948 */ /* 0x000fea0003800000 */
[----:B-1----:R-:W-:-:S05]  /*0ba0*/  IMAD.SHL.U32 R8, R2, 0x4, RZ ;  /* 0x0000000402087824 */ /* 0x002fca00078e00ff */
[----:B------:R-:W1:Y:S01]  /*0bb0*/  LDS R9, [R8+UR8] ;  /* 0x0000000808097984 */ /* 0x000e620008000800 */
[----:B------:R-:W-:-:S05]  /*0bc0*/  IADD3 R2, P1, R8, UR26, RZ ;  /* 0x0000001a08027c10 */ /* 0x000fca000ff3e0ff */
[----:B------:R-:W-:-:S05]  /*0bd0*/  IMAD.X R3, RZ, RZ, UR27, P1 ;  /* 0x0000001bff037e24 */ /* 0x000fca00088e06ff */
[----:B-1----:R1:W3:Y:S01]  /*0be0*/  ATOMG.E.EXCH.STRONG.GPU PT, RZ, [R2], R9 ;  /* 0x0000000902ff73a8 */ /* 0x0022e200041ee100 */
[----:B------:R-:W-:-:S04]  /*0bf0*/  DEPBAR {5,4,3,2,1,0} ;  /* 0x0000003f0000791a */ /* 0x000fc80000000000 */
[----:B------:R1:W-:Y:S01]  /*0c00*/  UTMACCTL.IV [UR26] ;  /* 0x000000001a0079b9 */ /* 0x0003e20008000000 */
[----:B------:R-:W-:Y:S01]  /*0c10*/  NOP ;  /* 0x0000000000007918 */ /* 0x000fe20000000000 */
.L_x_30:
[----:B------:R-:W-:Y:S05]  /*0c20*/  @P0 BRA `(.L_x_31) ;  /* 0x00000000000c0947 */ /* 0x000fea0003800000 */
[----:B------:R0:W-:Y:S01]  /*0c30*/  UTMACMDFLUSH ;  /* 0x00000000000079b7 */ /* 0x0001e20000000000 */
[----:B------:R-:W-:Y:S05]  /*0c40*/  @P0 BRA `(.L_x_31) ;  /* 0x0000000000040947 */ /* 0x000fea0003800000 */
[----:B------:R-:W-:-:S04]  /*0c50*/  DEPBAR.LE SB0, 0x0 ;  /* 0x000080000000791a */ /* 0x000fc80000000000 */
.L_x_31:
[----:B------:R-:W-:Y:S05]  /*0c60*/  WARPSYNC.ALL ;  /* 0x0000000000007948 */ /* 0x000fea0003800000 */
[----:B---3--:R-:W-:Y:S06]  /*0c70*/  BAR.SYNC.DEFER_BLOCKING 0x0 ;  /* 0x0000000000007b1d */ /* 0x008fec0000010000 */
[----:B------:R-:W-:Y:S02]  /*0c80*/  BSSY B3, `(.L_x_32) ;  /* 0x000000b000037945 */ /* 0x000fe40003800000 */
[----:B------:R-:W-:Y:S06]  /*0c90*/  BAR.SYNC.DEFER_BLOCKING 0x0 ;  /* 0x0000000000007b1d */ /* 0x000fec0000010000 */
[----:B------:R3:W-:Y:S01]  /*0ca0*/  @!P0 STS [R4], RZ ;  /* 0x000000ff04008388 */ /* 0x0007e20000000800 */
[----:B------:R-:W-:Y:S01]  /*0cb0*/  NOP ;  /* 0x0000000000007918 */ /* 0x000fe20000000000 */
[----:B------:R-:W-:Y:S05]  /*0cc0*/  @P2 BRA `(.L_x_33) ;  /* 0x0000000000182947 */ /* 0x000fea0003800000 */
[----:B-1--45:R-:W1:Y:S01]  /*0cd0*/  LDS R2, [UR8+0x8] ;  /* 0x00000808ff027984 */ /* 0x032e620008000800 */
[----:B------:R-:W4:Y:S01]  /*0ce0*/  LDC.64 R8, c[0x0][0x220] ;  /* 0x00008800ff087b82 */ /* 0x000f220000000a00 */
[----:B------:R-:W-:Y:S02]  /*0cf0*/  IMAD.MOV.U32 R3, RZ, RZ, 0x70 ;  /* 0x00000070ff037424 */ /* 0x000fe400078e00ff */
[----:B----4-:R4:W-:Y:S03]  /*0d00*/  STS.64 [UR8], R8 ;  /* 0x00000008ff007988 */ /* 0x0109e60008000a08 */
[----:B-1----:R-:W-:-:S05]  /*0d10*/  LOP3.LUT R2, R2, 0x10, R3, 0xd8, !PT ;  /* 0x0000001002027812 */ /* 0x002fca00078ed803 */
[----:B------:R4:W-:Y:S02]  /*0d20*/  STS [UR8+0x8], R2 ;  /* 0x00000802ff007988 */ /* 0x0009e40008000808 */
.L_x_33:
[----:B-1----:R-:W-:Y:S05]  /*0d30*/  BSYNC B3 ;  /* 0x0000000000037941 */ /* 0x002fea0003800000 */
.L_x_32:
[----:B------:R-:W-:Y:S04]  /*0d40*/  BSSY B3, `(.L_x_34) ;  /* 0x0000033000037945 */ /* 0x000fe80003800000 */
[----:B------:R-:W-:Y:S04]  /*0d50*/  BSSY B4, `(.L_x_35) ;  /* 0x000002e000047945 */ /* 0x000fe80003800000 */
[----:B------:R-:W-:Y:S05]  /*0d60*/  @P2 BRA `(.L_x_36) ;  /* 0x0000000000242947 */ /* 0x000fea0003800000 */
[----:B----45:R-:W1:Y:S01]  /*0d70*/  LDS R2, [UR8+0x34] ;  /* 0x00003408ff027984 */ /* 0x030e620008000800 */
[----:B------:R-:W-:-:S05]  /*0d80*/  IMAD.MOV.U32 R3, RZ, RZ, 0x7f000000 ;  /* 0x7f000000ff037424 */ /* 0x000fca00078e00ff */
[----:B-1----:R-:W-:-:S05]  /*0d90*/  LOP3.LUT R2, R2, 0xff000000, R3, 0xb8, !PT ;  /* 0xff00000002027812 */ /* 0x002fca00078eb803 */
[----:B------:R1:W-:Y:S01]  /*0da0*/  STS [UR8+0x34], R2 ;  /* 0x00003402ff007988 */ /* 0x0003e20008000808 */
[----:B------:R-:W-:Y:S05]  /*0db0*/  @P2 BRA `(.L_x_37) ;  /* 0x0000000000182947 */ /* 0x000fea0003800000 */
[----:B-1----:R-:W1:Y:S01]  /*0dc0*/  LDS R2, [UR8+0x38] ;  /* 0x00003808ff027984 */ /* 0x002e620008000800 */
[----:B------:R-:W-:-:S05]  /*0dd0*/  IMAD.MOV.U32 R3, RZ, RZ, 0xff ;  /* 0x000000ffff037424 */ /* 0x000fca00078e00ff */
[----:B-1----:R-:W-:-:S05]  /*0de0*/  LOP3.LUT R2, R2, 0xff, R3, 0xb8, !PT ;  /* 0x000000ff02027812 */ /* 0x002fca00078eb803 */
[----:B------:R1:W-:Y:S02]  /*0df0*/  STS [UR8+0x38], R2 ;  /* 0x00003802ff007988 */ /* 0x0003e40008000808 */
.L_x_36:
[----:B------:R-:W-:Y:S05]  /*0e00*/  @P2 BRA `(.L_x_38) ;  /* 0x00000000000c2947 */ /* 0x000fea0003800000 */
[----:B------:R1:W-:Y:S02]  /*0e10*/  STS [UR8+0x20], R5 ;  /* 0x00002005ff007988 */ /* 0x0003e40008000808 */
.L_x_37:
[----:B------:R-:W-:Y:S05]  /*0e20*/  @P2 BRA `(.L_x_39) ;  /* 0x0000000000242947 */ /* 0x000fea0003800000 */
[----:B------:R1:W-:Y:S02]  /*0e30*/  STS [UR8+0x24], R6 ;  /* 0x00002406ff007988 */ /* 0x0003e40008000808 */
.L_x_38:
[----:B------:R-:W-:Y:S05]  /*0e40*/  @P2 BRA `(.L_x_40) ;  /* 0x00000000002c2947 */ /* 0x000fea0003800000 */
[----:B-1--45:R-:W1:Y:S01]  /*0e50*/  LDS R2, [UR8+0x1c] ;  /* 0x00001c08ff027984 */ /* 0x032e620008000800 */
[----:B------:R-:W4:Y:S02]  /*0e60*/  LDC.64 R8, c[0x0][0x248] ;  /* 0x00009200ff087b82 */ /* 0x000f240000000a00 */
[--C-:B----4-:R-:W-:Y:S02]  /*0e70*/  SHF.R.U32.HI R5, RZ, 0x4, R9.reuse ;  /* 0x00000004ff057819 */ /* 0x110fe40000011609 */
[----:B------:R-:W-:-:S05]  /*0e80*/  SHF.R.U64 R3, R8, 0x4, R9 ;  /* 0x0000000408037819 */ /* 0x000fca0000001209 */
[----:B------:R4:W-:Y:S01]  /*0e90*/  STS [UR8+0xc], R3 ;  /* 0x00000c03ff007988 */ /* 0x0009e20008000808 */
[----:B-1----:R-:W-:-:S05]  /*0ea0*/  LOP3.LUT R2, R2, 0xf, R5, 0xb8, !PT ;  /* 0x0000000f02027812 */ /* 0x002fca00078eb805 */
[----:B------:R4:W-:Y:S02]  /*0eb0*/  STS [UR8+0x1c], R2 ;  /* 0x00001c02ff007988 */ /* 0x0009e40008000808 */
.L_x_39:
[----:B------:R-:W-:Y:S05]  /*0ec0*/  @P2 BRA `(.L_x_41) ;  /* 0x00000000001c2947 */ /* 0x000fea0003800000 */
[----:B-1--45:R-:W1:Y:S02]  /*0ed0*/  LDS R2, [UR8+0x34] ;  /* 0x00003408ff027984 */ /* 0x032e640008000800 */
[----:B-1----:R-:W-:-:S05]  /*0ee0*/  LOP3.LUT R2, R2, 0x7, RZ, 0xb8, !PT ;  /* 0x0000000702027812 */ /* 0x002fca00078eb8ff */
[----:B------:R1:W-:Y:S02]  /*0ef0*/  STS [UR8+0x34], R2 ;  /* 0x00003402ff007988 */ /* 0x0003e40008000808 */
.L_x_40:
[----:B------:R-:W-:Y:S05]  /*0f00*/  @P2 BRA `(.L_x_42) ;  /* 0x00000000001c2947 */ /* 0x000fea0003800000 */
[----:B-1--45:R-:W1:Y:S02]  /*0f10*/  LDS R2, [UR8+0x34] ;  /* 0x00003408ff027984 */ /* 0x032e640008000800 */
[----:B-1----:R-:W-:-:S05]  /*0f20*/  LOP3.LUT R2, R2, 0x38, RZ, 0xb8, !PT ;  /* 0x0000003802027812 */ /* 0x002fca00078eb8ff */
[----:B------:R1:W-:Y:S02]  /*0f30*/  STS [UR8+0x34], R2 ;  /* 0x00003402ff007988 */ /* 0x0003e40008000808 */
.L_x_41:
[----:B------:R-:W-:Y:S05]  /*0f40*/  @P2 BRA `(.L_x_43) ;  /* 0x00000000001c2947 */ /* 0x000fea0003800000 */
[----:B-1--45:R-:W1:Y:S02]  /*0f50*/  LDS R2, [UR8+0x8] ;  /* 0x00000808ff027984 */ /* 0x032e640008000800 */
[----:B-1----:R-:W-:-:S05]  /*0f60*/  LOP3.LUT R2, R2, 0x780, RZ, 0xb8, !PT ;  /* 0x0000078002027812 */ /* 0x002fca00078eb8ff */
[----:B------:R1:W-:Y:S02]  /*0f70*/  STS [UR8+0x8], R2 ;  /* 0x00000802ff007988 */ /* 0x0003e40008000808 */
.L_x_42:
[----:B------:R-:W-:Y:S05]  /*0f80*/  @P2 BRA `(.L_x_44) ;  /* 0x0000000000282947 */ /* 0x000fea0003800000 */
[----:B-1--45:R-:W1:Y:S02]  /*0f90*/  LDS R2, [UR8+0x8] ;  /* 0x00000808ff027984 */ /* 0x032e640008000800 */
[----:B-1----:R-:W-:-:S05]  /*0fa0*/  LOP3.LUT R2, R2, 0x1800, RZ, 0xb8, !PT ;  /* 0x0000180002027812 */ /* 0x002fca00078eb8ff */
[----:B------:R1:W-:Y:S02]  /*0fb0*/  STS [UR8+0x8], R2 ;  /* 0x00000802ff007988 */ /* 0x0003e40008000808 */
.L_x_43:
[----:B------:R-:W-:Y:S05]  /*0fc0*/  @P2 BREAK B4 ;  /* 0x0000000000042942 */ /* 0x000fea0003800000 */
[----:B------:R-:W-:Y:S05]  /*0fd0*/  @P2 BRA `(.L_x_45) ;  /* 0x0000000000242947 */ /* 0x000fea0003800000 */
[----:B-1--45:R-:W1:Y:S01]  /*0fe0*/  LDS R2, [UR8+0x8] ;  /* 0x00000808ff027984 */ /* 0x032e620008000800 */
[----:B------:R-:W-:-:S05]  /*0ff0*/  IMAD.MOV.U32 R3, RZ, RZ, 0x6000 ;  /* 0x00006000ff037424 */ /* 0x000fca00078e00ff */
[----:B-1----:R-:W-:-:S04]  /*1000*/  LOP3.LUT R2, R2, 0x6000, R3, 0xd8, !PT ;  /* 0x0000600002027812 */ /* 0x002fc800078ed803 */
[----:B------:R-:W-:-:S05]  /*1010*/  LOP3.LUT R2, R2, 0x400000, RZ, 0xb8, !PT ;  /* 0x0040000002027812 */ /* 0x000fca00078eb8ff */
[----:B------:R1:W-:Y:S02]  /*1020*/  STS [UR8+0x8], R2 ;  /* 0x00000802ff007988 */ /* 0x0003e40008000808 */
.L_x_44:
[----:B------:R-:W-:Y:S05]  /*1030*/  BSYNC B4 ;  /* 0x0000000000047941 */ /* 0x000fea0003800000 */
.L_x_35:
[----:B-1--45:R-:W1:Y:S02]  /*1040*/  @!P2 LDS R2, [UR8+0x8] ;  /* 0x00000808ff02a984 */ /* 0x032e640008000800 */
[----:B-1----:R-:W-:-:S05]  /*1050*/  @!P2 LOP3.LUT R2, R2, 0x8000, RZ, 0xb8, !PT ;  /* 0x000080000202a812 */ /* 0x002fca00078eb8ff */
[----:B------:R1:W-:Y:S02]  /*1060*/  @!P2 STS [UR8+0x8], R2 ;  /* 0x00000802ff00a988 */ /* 0x0003e40008000808 */
.L_x_45:
[----:B------:R-:W-:Y:S05]  /*1070*/  BSYNC B3 ;  /* 0x0000000000037941 */ /* 0x000fea0003800000 */
.L_x_34:
[----:B------:R-:W-:Y:S05]  /*1080*/  WARPSYNC.ALL ;  /* 0x0000000000007948 */ /* 0x000fea0003800000 */
[----:B------:R-:W-:Y:S01]  /*1090*/  UIADD3 UR5, UR5, 0x100, URZ ;  /* 0x0000010005057890 */ /* 0x000fe2000fffe03f */
[----:B------:R-:W-:Y:S02]  /*10a0*/  ISETP.GE.AND P1, PT, R12, 0x1, PT ;  /* 0x000000010c00780c */ /* 0x000fe40003f26270 */
[----:B------:R-:W-:Y:S02]  /*10b0*/  CS2R R88, SRZ ;  /* 0x0000000000587805 */ /* 0x000fe4000001ff00 */
[----:B------:R-:W-:Y:S01]  /*10c0*/  CS2R R90, SRZ ;  /* 0x00000000005a7805 */ /* 0x000fe2000001ff00 */
[----:B------:R-:W-:Y:S01]  /*10d0*/  UIADD3 UR28, UP0, UR5, UR28, URZ ;  /* 0x0000001c051c7290 */ /* 0x000fe2000ff1e03f */
[----:B------:R-:W-:-:S02]  /*10e0*/  CS2R R92, SRZ ;  /* 0x00000000005c7805 */ /* 0x000fc4000001ff00 */
[----:B------:R-:W-:Y:S02]  /*10f0*/  CS2R R94, SRZ ;  /* 0x00000000005e7805 */ /* 0x000fe4000001ff00 */
[----:B------:R-:W-:Y:S01]  /*1100*/  CS2R R96, SRZ ;  /* 0x0000000000607805 */ /* 0x000fe2000001ff00 */
[----:B------:R-:W-:Y:S01]  /*1110*/  ULEA.HI.X.SX32 UR29, UR5, UR29, 0x1, UP0 ;  /* 0x0000001d051d7291 */ /* 0x000fe200080f0e3f */
[----:B------:R-:W-:Y:S02]  /*1120*/  CS2R R98, SRZ ;  /* 0x0000000000627805 */ /* 0x000fe4000001ff00 */
[----:B------:R-:W-:Y:S02]  /*1130*/  CS2R R100, SRZ ;  /* 0x0000000000647805 */ /* 0x000fe4000001ff00 */
[----:B------:R-:W-:Y:S02]  /*1140*/  CS2R R102, SRZ ;  /* 0x0000000000667805 */ /* 0x000fe4000001ff00 */
[----:B------:R-:W-:-:S02]  /*1150*/  CS2R R104, SRZ ;  /* 0x0000000000687805 */ /* 0x000fc4000001ff00 */
[----:B------:R-:W-:Y:S02]  /*1160*/  CS2R R106, SRZ ;  /* 0x00000000006a7805 */ /* 0x000fe4000001ff00 */
[----:B------:R-:W-:Y:S02]  /*1170*/  CS2R R108, SRZ ;  /* 0x00000000006c7805 */ /* 0x000fe4000001ff00 */
        /* <DEDUP_REMOVED lines=41> */
[----:B------:R-:W-:Y:S01]  /*1410*/  CS2R R64, SRZ ;  /* 0x0000000000407805 */ /* 0x000fe2000001ff00 */
[----:B------:R-:W-:Y:S01]  /*1420*/  IMAD.MOV.U32 R66, RZ, RZ, RZ ;  /* 0x000000ffff427224 */ /* 0x000fe200078e00ff */
[----:B------:R-:W-:Y:S06]  /*1430*/  @P0 BRA `(.L_x_46) ;  /* 0x0000000000280947 */ /* 0x000fec0003800000 */
[----:B-1--45:R-:W2:Y:S01]  /*1440*/  S2R R2, SR_LANEID ;  /* 0x0000000000027919 */ /* 0x032ea20000000000 */
[----:B------:R-:W-:Y:S05]  /*1450*/  WARPSYNC.ALL ;  /* 0x0000000000007948 */ /* 0x000fea0003800000 */
[----:B--23--:R-:W-:-:S05]  /*1460*/  IMAD.SHL.U32 R4, R2, 0x4, RZ ;  /* 0x0000000402047824 */ /* 0x00cfca00078e00ff */
[----:B------:R-:W1:Y:S01]  /*1470*/  LDS R5, [R4+UR8] ;  /* 0x0000000804057984 */ /* 0x000e620008000800 */
[----:B------:R-:W-:-:S05]  /*1480*/  IADD3 R2, P3, R4, UR28, RZ ;  /* 0x0000001c04027c10 */ /* 0x000fca000ff7e0ff */
[----:B------:R-:W-:-:S05]  /*1490*/  IMAD.X R3, RZ, RZ, UR29, P3 ;  /* 0x0000001dff037e24 */ /* 0x000fca00098e06ff */
[----:B-1----:R1:W2:Y:S01]  /*14a0*/  ATOMG.E.EXCH.STRONG.GPU PT, RZ, [R2], R5 ;  /* 0x0000000502ff73a8 */ /* 0x0022a200041ee100 */
[----:B------:R-:W-:-:S04]  /*14b0*/  DEPBAR {5,4,3,2,1,0} ;  /* 0x0000003f0000791a */ /* 0x000fc80000000000 */
[----:B------:R1:W-:Y:S01]  /*14c0*/  UTMACCTL.IV [UR28] ;  /* 0x000000001c0079b9 */ /* 0x0003e20008000000 */
[----:B------:R-:W-:Y:S01]  /*14d0*/  NOP ;  /* 0x0000000000007918 */ /* 0x000fe20000000000 */
.L_x_46:
[----:B------:R-:W-:Y:S05]  /*14e0*/  @P0 BRA `(.L_x_47) ;  /* 0x00000000000c0947 */ /* 0x000fea0003800000 */
[----:B------:R0:W-:Y:S01]  /*14f0*/  UTMACMDFLUSH ;  /* 0x00000000000079b7 */ /* 0x0001e20000000000 */
[----:B------:R-:W-:Y:S05]  /*1500*/  @P0 BRA `(.L_x_47) ;  /* 0x0000000000040947 */ /* 0x000fea0003800000 */
[----:B------:R-:W-:-:S04]  /*1510*/  DEPBAR.LE SB0, 0x0 ;  /* 0x000080000000791a */ /* 0x000fc80000000000 */
.L_x_47:
[----:B------:R-:W-:Y:S05]  /*1520*/  WARPSYNC.ALL ;  /* 0x0000000000007948 */ /* 0x000fea0003800000 */
[----:B--2---:R-:W-:Y:S01]  /*1530*/  BAR.SYNC.DEFER_BLOCKING 0x0 ;  /* 0x0000000000007b1d */ /* 0x004fe20000010000 */
[----:B------:R-:W-:Y:S01]  /*1540*/  USHF.L.U32 UR19, UR30, 0x8, URZ ;  /* 0x000000081e137899 */ /* 0x000fe2000800063f */
[----:B------:R-:W-:Y:S01]  /*1550*/  IMAD.MOV.U32 R67, RZ, RZ, RZ ;  /* 0x000000ffff437224 */ /* 0x000fe200078e00ff */
[----:B------:R-:W-:Y:S02]  /*1560*/  CS2R R68, SRZ ;  /* 0x0000000000447805 */ /* 0x000fe4000001ff00 */
[----:B------:R-:W-:-:S02]  /*1570*/  CS2R R70, SRZ ;  /* 0x0000000000467805 */ /* 0x000fc4000001ff00 */
[----:B------:R-:W-:Y:S01]  /*1580*/  CS2R R72, SRZ ;  /* 0x0000000000487805 */ /* 0x000fe2000001ff00 */
[----:B------:R-:W-:Y:S01]  /*1590*/  VOTEU.ALL UP0, P2 ;  /* 0x00000000003f7886 */ /* 0x000fe20001000000 */
[----:B------:R-:W-:Y:S01]  /*15a0*/  UMOV UR6, 0x1 ;  /* 0x0000000100067882 */ /* 0x000fe20000000000 */
[----:B------:R-:W-:Y:S01]  /*15b0*/  VOTEU.ALL UP1, P2 ;  /* 0x00000000003f7886 */ /* 0x000fe20001020000 */
[----:B------:R-:W-:Y:S01]  /*15c0*/  VOTEU.ALL UP2, P2 ;  /* 0x00000000003f7886 */ /* 0x000fe20001040000 */
[----:B------:R-:W-:Y:S01]  /*15d0*/  VOTEU.ALL UP3, P2 ;  /* 0x00000000003f7886 */ /* 0x000fe20001060000 */
[----:B------:R-:W-:-:S04]  /*15e0*/  @!UP0 UIADD3 UR10, -UR6, 0x100000, URZ ;  /* 0x00100000060a8890 */ /* 0x000fc8000fffe13f */
[----:B------:R-:W-:Y:S02]  /*15f0*/  @!UP0 USHF.L.U32 UR11, UR10, 0xb, URZ ;  /* 0x0000000b0a0b8899 */ /* 0x000fe4000800063f */
[----:B------:R-:W-:Y:S01]  /*1600*/  @!UP0 USHF.L.U32 UR10, UR10, 0x1, URZ ;  /* 0x000000010a0a8899 */ /* 0x000fe2000800063f */
[----:B------:R-:W-:Y:S01]  /*1610*/  CS2R R74, SRZ ;  /* 0x00000000004a7805 */ /* 0x000fe2000001ff00 */
        /* <DEDUP_REMOVED lines=12> */
[----:B------:R-:W-:Y:S01]  /*16e0*/  VOTEU.ALL UP0, P2 ;  /* 0x00000000003f7886 */ /* 0x000fe20001000000 */
[----:B------:R-:W-:Y:S02]  /*16f0*/  CS2R R82, SRZ ;  /* 0x0000000000527805 */ /* 0x000fe4000001ff00 */
[----:B------:R-:W-:Y:S02]  /*1700*/  CS2R R84, SRZ ;  /* 0x0000000000547805 */ /* 0x000fe4000001ff00 */
[----:B------:R-:W-:Y:S01]  /*1710*/  CS2R R86, SRZ ;  /* 0x0000000000567805 */ /* 0x000fe2000001ff00 */
[----:B------:R-:W2:Y:S02]  /*1720*/  FENCE.VIEW.ASYNC.S ;  /* 0x00000000000073c6 */ /* 0x000ea40000000000 */
[----:B--2---:R-:W2:Y:S02]  /*1730*/  @!UP0 SYNCS.EXCH.64 URZ, [UR8+0xc000], UR10 ;  /* 0x00c0000a083f85b2 */ /* 0x004ea40008000100 */
[----:B--2---:R-:W-:Y:S06]  /*1740*/  BAR.SYNC.DEFER_BLOCKING 0x0 ;  /* 0x0000000000007b1d */ /* 0x004fec0000010000 */
[----:B------:R-:W2:Y:S02]  /*1750*/  @!UP1 SYNCS.EXCH.64 URZ, [UR8+0xc008], UR12 ;  /* 0x00c0080c083f95b2 */ /* 0x000ea40008000100 */
[----:B--2---:R-:W-:Y:S06]  /*1760*/  BAR.SYNC.DEFER_BLOCKING 0x0 ;  /* 0x0000000000007b1d */ /* 0x004fec0000010000 */
[----:B------:R2:W4:Y:S02]  /*1770*/  @!UP2 SYNCS.EXCH.64 URZ, [UR8+0xc010], UR14 ;  /* 0x00c0100e083fa5b2 */ /* 0x0005240008000100 */
[----:B----4-:R-:W-:Y:S01]  /*1780*/  BAR.SYNC.DEFER_BLOCKING 0x0 ;  /* 0x0000000000007b1d */ /* 0x010fe20000010000 */
[----:B--2---:R-:W-:-:S05]  /*1790*/  USHF.L.U32 UR15, UR31, 0x7, URZ ;  /* 0x000000071f0f7899 */ /* 0x004fca000800063f */
[----:B------:R2:W4:Y:S01]  /*17a0*/  @!UP3 SYNCS.EXCH.64 URZ, [UR8+0xc018], UR6 ;  /* 0x00c01806083fb5b2 */ /* 0x0005220008000100 */
[----:B------:R-:W-:Y:S06]  /*17b0*/  @!P1 BRA `(.L_x_48) ;  /* 0x0000000800009947 */ /* 0x000fec0003800000 */
[----:B-1---5:R-:W-:Y:S02]  /*17c0*/  SHF.R.U32.HI R2, RZ, 0x5, R0 ;  /* 0x00000005ff027819 */ /* 0x022fe40000011600 */
[----:B------:R-:W-:Y:S02]  /*17d0*/  CS2R R88, SRZ ;  /* 0x0000000000587805 */ /* 0x000fe4000001ff00 */
[----:B------:R-:W-:Y:S02]  /*17e0*/  CS2R R90, SRZ ;  /* 0x00000000005a7805 */ /* 0x000fe4000001ff00 */
[----:B------:R-:W-:Y:S02]  /*17f0*/  CS2R R92, SRZ ;  /* 0x00000000005c7805 */ /* 0x000fe4000001ff00 */
[----:B------:R-:W-:Y:S02]  /*1800*/  R2UR UR32, R2 ;  /* 0x00000000022072ca */ /* 0x000fe400000e0000 */
        /* <DEDUP_REMOVED lines=60> */
[----:B------:R-:W-:Y:S01]  /*1bd0*/  CS2R R86, SRZ ;  /* 0x0000000000567805 */ /* 0x000fe2000001ff00 */
[----:B------:R-:W-:Y:S01]  /*1be0*/  UMOV UR5, URZ ;  /* 0x0000003f00057c82 */ /* 0x000fe20008000000 */
[----:B------:R-:W-:-:S05]  /*1bf0*/  UMOV UR18, URZ ;  /* 0x0000003f00127c82 */ /* 0x000fca0008000000 */
.L_x_50:
[----:B----4-:R-:W-:Y:S01]  /*1c00*/  BAR.SYNC.DEFER_BLOCKING 0x0 ;  /* 0x0000000000007b1d */ /* 0x010fe20000010000 */
[----:B------:R-:W-:Y:S01]  /*1c10*/  ULEA UR33, UR5, UR8, 0x3 ;  /* 0x0000000805217291 */ /* 0x000fe2000f8e183f */
[----:B------:R-:W-:Y:S01]  /*1c20*/  @!P2 IMAD.MOV.U32 R3, RZ, RZ, 0x3000 ;  /* 0x00003000ff03a424 */ /* 0x000fe200078e00ff */
[----:B------:R-:W-:Y:S01]  /*1c30*/  ELECT P0, URZ, PT ;  /* 0x00000000003f782f */ /* 0x000fe20003800000 */
[----:B------:R-:W-:Y:S01]  /*1c40*/  IMAD.U32 R2, RZ, RZ, UR4 ;  /* 0x00000004ff027e24 */ /* 0x000fe2000f8e00ff */
[----:B------:R-:W-:Y:S02]  /*1c50*/  ULEA UR16, UR5, UR8, 0xd ;  /* 0x0000000805107291 */ /* 0x000fe4000f8e683f */
[C---:B------:R-:W-:Y:S02]  /*1c60*/  ISETP.LT.U32.AND P0, PT, R7.reuse, 0x20, P0 ;  /* 0x000000200700780c */ /* 0x040fe40000701070 */
[----:B------:R-:W-:Y:S02]  /*1c70*/  ELECT P1, URZ, PT ;  /* 0x00000000003f782f */ /* 0x000fe40003820000 */
[----:B------:R-:W-:Y:S01]  /*1c80*/  SHF.L.U32 R2, R2, 0x1f, RZ ;  /* 0x0000001f02027819 */ /* 0x000fe200000006ff */
[----:B------:R-:W-:Y:S01]  /*1c90*/  ULEA UR12, UR5, UR8, 0xc ;  /* 0x00000008050c7291 */ /* 0x000fe2000f8e603f */
[----:B------:R-:W-:Y:S01]  /*1ca0*/  ISETP.LT.U32.AND P1, PT, R7, 0x20, P1 ;  /* 0x000000200700780c */ /* 0x000fe20000f21070 */
[----:B------:R-:W-:-:S02]  /*1cb0*/  UMOV UR14, UR18 ;  /* 0x00000012000e7c82 */ /* 0x000fc40008000000 */
[----:B------:R-:W-:Y:S02]  /*1cc0*/  UIADD3 UR12, UR12, 0x8000, URZ ;  /* 0x000080000c0c7890 */ /* 0x000fe4000fffe03f */
[----:B------:R-:W-:Y:S02]  /*1cd0*/  USHF.L.U32 UR9, UR32, 0x5, URZ ;  /* 0x0000000520097899 */ /* 0x000fe4000800063f */
[----:B------:R-:W-:Y:S01]  /*1ce0*/  USHF.R.U32.HI UR22, URZ, 0x4, UR12 ;  /* 0x000000043f167899 */ /* 0x000fe2000801160c */
[----:B------:R-:W-:Y:S01]  /*1cf0*/  VOTEU.ANY UP0, P0 ;  /* 0x00000000003f7886 */ /* 0x000fe20000000100 */
[----:B------:R-:W-:Y:S01]  /*1d00*/  VOTEU.ANY UP2, P0 ;  /* 0x00000000003f7886 */ /* 0x000fe20000040100 */
[----:B------:R-:W-:Y:S01]  /*1d10*/  ULOP3.LUT UR9, UR9, 0x80, URZ, 0xc0, !UPT ;  /* 0x0000008009097892 */ /* 0x000fe2000f8ec03f */
[----:B------:R1:W-:Y:S01]  /*1d20*/  @!P2 SYNCS.ARRIVE.TRANS64 RZ, [UR33+0xc000], R3 ;  /* 0x00c00003ffffa9a7 */ /* 0x0003e20008000021 */
[----:B------:R4:W-:Y:S06]  /*1d30*/  MEMBAR.ALL.CTA ;  /* 0x0000000000007992 */ /* 0x0009ec0000008000 */
[----:B----4-:R-:W4:Y:S01]  /*1d40*/  FENCE.VIEW.ASYNC.S ;  /* 0x00000000000073c6 */ /* 0x010f220000000000 */
[----:B------:R-:W-:Y:S01]  /*1d50*/  @UP0 UIADD3 UR17, UR33, 0xc000, URZ ;  /* 0x0000c00021110890 */ /* 0x000fe2000fffe03f */
[----:B--2---:R-:W-:Y:S01]  /*1d60*/  @UP0 UMOV UR6, UR24 ;  /* 0x0000001800060c82 */ /* 0x004fe20008000000 */
[----:B------:R-:W-:Y:S01]  /*1d70*/  @UP0 UMOV UR7, UR25 ;  /* 0x0000001900070c82 */ /* 0x000fe20008000000 */
[----:B----4-:R-:W-:Y:S01]  /*1d80*/  VOTEU.ANY UP1, P1 ;  /* 0x00000000003f7886 */ /* 0x010fe20000820100 */
[----:B------:R-:W-:Y:S01]  /*1d90*/  VOTEU.ANY UP3, P1 ;  /* 0x00000000003f7886 */ /* 0x000fe20000860100 */
[----:B------:R-:W-:-:S02]  /*1da0*/  ULEA.HI UR9, UR16, UR9, URZ, 0x1c ;  /* 0x0000000910097291 */ /* 0x000fc4000f8fe03f */
[----:B------:R-:W-:Y:S02]  /*1db0*/  USGXT.U32 UR22, UR22, 0xe ;  /* 0x0000000e1616789a */ /* 0x000fe40008000000 */
[----:B------:R-:W-:Y:S01]  /*1dc0*/  @UP1 UIADD3 UR13, UR33, 0xc000, URZ ;  /* 0x0000c000210d1890 */ /* 0x000fe2000fffe03f */
[----:B------:R-:W-:Y:S01]  /*1dd0*/  @UP1 UMOV UR10, UR26 ;  /* 0x0000001a000a1c82 */ /* 0x000fe20008000000 */
[----:B------:R-:W-:Y:S01]  /*1de0*/  @UP1 UMOV UR11, UR27 ;  /* 0x0000001b000b1c82 */ /* 0x000fe20008000000 */
[----:B------:R-:W-:Y:S01]  /*1df0*/  ULOP3.LUT UR9, UR9, 0x3fff, URZ, 0xc0, !UPT ;  /* 0x00003fff09097892 */ /* 0x000fe2000f8ec03f */
[----:B------:R-:W-:Y:S01]  /*1e00*/  UMOV UR23, 0xc0000010 ;  /* 0xc000001000177882 */ /* 0x000fe20000000000 */
[----:B------:R-:W-:-:S05]  /*1e10*/  UMOV UR21, 0xc0000010 ;  /* 0xc000001000157882 */ /* 0x000fca0000000000 */
[----:B------:R-:W-:Y:S01]  /*1e20*/  UMOV UR20, UR9 ;  /* 0x0000000900147c82 */ /* 0x000fe20008000000 */
[----:B------:R-:W-:Y:S06]  /*1e30*/  BAR.SYNC.DEFER_BLOCKING 0x0 ;  /* 0x0000000000007b1d */ /* 0x000fec0000010000 */
[----:B------:R1:W-:Y:S02]  /*1e40*/  @UP2 UTMALDG.2D [UR16], [UR6] ;  /* 0x00000010060025b4 */ /* 0x0003e40008008000 */
[----:B------:R-:W-:Y:S06]  /*1e50*/  BAR.SYNC.DEFER_BLOCKING 0x0 ;  /* 0x0000000000007b1d */ /* 0x000fec0000010000 */
[----:B------:R1:W-:Y:S02]  /*1e60*/  @UP3 UTMALDG.2D [UR12], [UR10] ;  /* 0x0000000c0a0035b4 */ /* 0x0003e40008008000 */
[----:B------:R-:W-:Y:S06]  /*1e70*/  BAR.SYNC.DEFER_BLOCKING 0x0 ;  /* 0x0000000000007b1d */ /* 0x000fec0000010000 */
[----:B------:R-:W2:Y:S02]  /*1e80*/  SYNCS.PHASECHK.TRANS64.TRYWAIT P0, [UR33+0xc000], R2 ;  /* 0x00c00002ff0075a7 */ /* 0x000ea40008000161 */
[----:B-12---:R-:W-:Y:S05]  /*1e90*/  @!P0 BRA `(.L_x_49) ;  /* 0x0000000800e88947 */ /* 0x006fea0003800000 */
.L_x_51:
[----:B------:R-:W1:Y:S01]  /*1ea0*/  LDC R2, c[0x0][0x230] ;  /* 0x00008c00ff027b82 */ /* 0x000e620000000800 */
[----:B------:R-:W-:Y:S02]  /*1eb0*/  WARPGROUP.DEPBAR.LE gsb0, 0x0 ;  /* 0x00008000000079c5 */ /* 0x000fe40000010000 */
[----:B------:R-:W-:Y:S01]  /*1ec0*/  WARPGROUP.ARRIVE ;  /* 0x00000000000079c5 */ /* 0x000fe20000000000 */
[----:B------:R-:W-:Y:S02]  /*1ed0*/  UIADD3 UR18, UR18, 0x20, URZ ;  /* 0x0000002012127890 */ /* 0x000fe4000fffe03f */
[----:B------:R-:W-:Y:S01]  /*1ee0*/  UIADD3 UR5, UR5, 0x1, URZ ;  /* 0x0000000105057890 */ /* 0x000fe2000fffe03f */
[----:B------:R-:W-:Y:S02]  /*1ef0*/  UMOV UR6, UR9 ;  /* 0x0000000900067c82 */ /* 0x000fe40008000000 */
[----:B------:R-:W-:Y:S01]  /*1f00*/  QGMMA.64x128x32.F32.E4M3.E4M3 R88, gdesc[UR20], R88 ;  /* 0x01e00000145879f3 */ /* 0x000fe20008700858 */
[----:B------:R-:W-:Y:S01]  /*1f10*/  UMOV UR20, 0xffffff00 ;  /* 0xffffff0000147882 */ /* 0x000fe20000000000 */
[----:B------:R-:W-:Y:S01]  /*1f20*/  UMOV UR21, 0x3fffffef ;  /* 0x3fffffef00157882 */ /* 0x000fe20000000000 */
[----:B------:R-:W-:Y:S01]  /*1f30*/  UMOV UR7, URZ ;  /* 0x0000003f00077c82 */ /* 0x000fe20008000000 */
[----:B------:R-:W-:-:S02]  /*1f40*/  UISETP.NE.U32.AND UP0, UPT, UR5, 0x4, UPT ;  /* 0x000000040500788c */ /* 0x000fc4000bf05070 */
[----:B------:R-:W-:Y:S02]  /*1f50*/  UIADD3.64 UR20, UR6, -UR20, URZ ;  /* 0x8000001406147297 */ /* 0x000fe4000fffe03f */
[----:B------:R-:W-:Y:S02]  /*1f60*/  USEL UR6, URZ, 0x1, UP0 ;  /* 0x000000013f067887 */ /* 0x000fe40008000000 */
[----:B------:R-:W-:Y:S02]  /*1f70*/  USEL UR5, UR5, URZ, UP0 ;  /* 0x0000003f05057287 */ /* 0x000fe40008000000 */
[----:B------:R-:W-:Y:S01]  /*1f80*/  ULOP3.LUT UR4, UR4, UR6, URZ, 0x3c, !UPT ;  /* 0x0000000604047292 */ /* 0x000fe2000f8e3c3f */
[----:B-1----:R-:W-:Y:S02]  /*1f90*/  ISETP.LE.AND P0, PT, R2, UR18, PT ;  /* 0x0000001202007c0c */ /* 0x002fe4000bf03270 */
[----:B------:R-:W-:Y:S11]  /*1fa0*/  QGMMA.64x128x32.F32.E4M3.E4M3 R24, gdesc[UR20], R24, gsb0 ;  /* 0x01e00000141879f3 */ /* 0x000ff60008000818 */
[----:B------:R-:W-:Y:S05]  /*1fb0*/  @!P0 BRA `(.L_x_50) ;  /* 0xfffffffc00108947 */ /* 0x000fea000383ffff */
.L_x_48:
[----:B------:R-:W-:Y:S02]  /*1fc0*/  WARPGROUP.DEPBAR.LE gsb0, 0x0 ;  /* 0x00008000000079c5 */ /* 0x000fe40000010000 */
[----:B----4-:R-:W-:Y:S01]  /*1fd0*/  BAR.SYNC.DEFER_BLOCKING 0x0 ;  /* 0x0000000000007b1d */ /* 0x010fe20000010000 */
[C---:B-1---5:R-:W-:Y:S01]  /*1fe0*/  IMAD.SHL.U32 R2, R0.reuse, 0x40, RZ ;  /* 0x0000004000027824 */ /* 0x062fe200078e00ff */
[C---:B------:R-:W-:Y:S01]  /*1ff0*/  LOP3.LUT R3, R0.reuse, 0x1c, RZ, 0xc0, !PT ;  /* 0x0000001c00037812 */ /* 0x040fe200078ec0ff */
[----:B---3--:R-:W-:Y:S01]  /*2000*/  IMAD.SHL.U32 R4, R0, 0x2, RZ ;  /* 0x0000000200047824 */ /* 0x008fe200078e00ff */
[----:B------:R-:W-:Y:S02]  /*2010*/  ELECT P0, URZ, PT ;  /* 0x00000000003f782f */ /* 0x000fe40003800000 */
[----:B------:R-:W-:Y:S01]  /*2020*/  F2FP.SATFINITE.E4M3.F32.PACK_AB_MERGE_C R88, R89, R88, RZ ;  /* 0x000000585958723e */ /* 0x000fe200048070ff */
[----:B------:R-:W-:Y:S01]  /*2030*/  UMOV UR9, UR15 ;  /* 0x0000000f00097c82 */ /* 0x000fe20008000000 */
[----:B------:R-:W-:Y:S01]  /*2040*/  LOP3.LUT R2, R2, 0x3800, RZ, 0xc0, !PT ;  /* 0x0000380002027812 */ /* 0x000fe200078ec0ff */
[----:B------:R-:W-:Y:S01]  /*2050*/  UMOV UR10, UR19 ;  /* 0x00000013000a7c82 */ /* 0x000fe20008000000 */
[----:B------:R-:W-:-:S02]  /*2060*/  LOP3.LUT R4, R4, 0x6, RZ, 0xc0, !PT ;  /* 0x0000000604047812 */ /* 0x000fc400078ec0ff */
[----:B------:R-:W-:Y:S01]  /*2070*/  F2FP.SATFINITE.E4M3.F32.PACK_AB_MERGE_C R90, R91, R90, RZ ;  /* 0x0000005a5b5a723e */ /* 0x000fe200048070ff */
[----:B------:R-:W-:Y:S01]  /*2080*/  IMAD R2, R3, 0x20, R2 ;  /* 0x0000002003027824 */ /* 0x000fe200078e0202 */
[----:B------:R-:W-:Y:S01]  /*2090*/  F2FP.SATFINITE.E4M3.F32.PACK_AB_MERGE_C R92, R93, R92, RZ ;  /* 0x0000005c5d5c723e */ /* 0x000fe200048070ff */
[----:B------:R-:W-:Y:S01]  /*20a0*/  IMAD R3, R3, 0x4, R4 ;  /* 0x0000000403037824 */ /* 0x000fe200078e0204 */
[----:B------:R-:W-:Y:S02]  /*20b0*/  F2FP.SATFINITE.E4M3.F32.PACK_AB_MERGE_C R94, R95, R94, RZ ;  /* 0x0000005e5f5e723e */ /* 0x000fe400048070ff */
[----:B------:R-:W-:Y:S01]  /*20c0*/  F2FP.SATFINITE.E4M3.F32.PACK_AB_MERGE_C R24, R25, R24, RZ ;  /* 0x000000181918723e */ /* 0x000fe200048070ff */
[----:B------:R-:W-:Y:S01]  /*20d0*/  IMAD.IADD R3, R2, 0x1, R3 ;  /* 0x0000000102037824 */ /* 0x000fe200078e0203 */
[----:B------:R-:W-:Y:S02]  /*20e0*/  F2FP.SATFINITE.E4M3.F32.PACK_AB_MERGE_C R26, R27, R26, RZ ;  /* 0x0000001a1b1a723e */ /* 0x000fe400048070ff */
[----:B------:R-:W-:-:S02]  /*20f0*/  F2FP.SATFINITE.E4M3.F32.PACK_AB_MERGE_C R28, R29, R28, RZ ;  /* 0x0000001c1d1c723e */ /* 0x000fc400048070ff */
[----:B------:R-:W-:Y:S01]  /*2100*/  F2FP.SATFINITE.E4M3.F32.PACK_AB_MERGE_C R30, R31, R30, RZ ;  /* 0x0000001e1f1e723e */ /* 0x000fe200048070ff */
[----:B------:R-:W1:Y:S02]  /*2110*/  @!P2 SYNCS.CCTL.IV [UR8+0xc000] ;  /* 0x00c00000ff00a9b1 */ /* 0x000e640008000008 */
[----:B-1----:R-:W-:Y:S01]  /*2120*/  BAR.SYNC.DEFER_BLOCKING 0x0 ;  /* 0x0000000000007b1d */ /* 0x002fe20000010000 */
[----:B------:R-:W-:Y:S02]  /*2130*/  F2FP.SATFINITE.E4M3.F32.PACK_AB_MERGE_C R96, R97, R96, RZ ;  /* 0x000000606160723e */ /* 0x000fe400048070ff */
[----:B------:R-:W-:Y:S02]  /*2140*/  F2FP.SATFINITE.E4M3.F32.PACK_AB_MERGE_C R98, R99, R98, RZ ;  /* 0x000000626362723e */ /* 0x000fe400048070ff */
[----:B------:R-:W-:Y:S02]  /*2150*/  F2FP.SATFINITE.E4M3.F32.PACK_AB_MERGE_C R100, R101, R100, RZ ;  /* 0x000000646564723e */ /* 0x000fe400048070ff */
[----:B------:R-:W-:-:S02]  /*2160*/  F2FP.SATFINITE.E4M3.F32.PACK_AB_MERGE_C R102, R103, R102, RZ ;  /* 0x000000666766723e */ /* 0x000fc400048070ff */
[----:B------:R-:W-:Y:S02]  /*2170*/  F2FP.SATFINITE.E4M3.F32.PACK_AB_MERGE_C R32, R33, R32, RZ ;  /* 0x000000202120723e */ /* 0x000fe400048070ff */
[----:B------:R-:W-:Y:S02]  /*2180*/  F2FP.SATFINITE.E4M3.F32.PACK_AB_MERGE_C R34, R35, R34, RZ ;  /* 0x000000222322723e */ /* 0x000fe400048070ff */
[----:B------:R-:W-:Y:S02]  /*2190*/  F2FP.SATFINITE.E4M3.F32.PACK_AB_MERGE_C R36, R37, R36, RZ ;  /* 0x000000242524723e */ /* 0x000fe400048070ff */
[----:B------:R-:W-:Y:S02]  /*21a0*/  F2FP.SATFINITE.E4M3.F32.PACK_AB_MERGE_C R38, R39, R38, RZ ;  /* 0x000000262726723e */ /* 0x000fe400048070ff */
[----:B------:R-:W-:Y:S02]  /*21b0*/  ISETP.LT.U32.AND P0, PT, R7, 0x20, P0 ;  /* 0x000000200700780c */ /* 0x000fe40000701070 */
[----:B------:R-:W-:-:S02]  /*21c0*/  LOP3.LUT R5, R3, 0x10, RZ, 0x3c, !PT ;  /* 0x0000001003057812 */ /* 0x000fc400078e3cff */
[----:B------:R-:W-:Y:S02]  /*21d0*/  F2FP.SATFINITE.E4M3.F32.PACK_AB_MERGE_C R104, R105, R104, RZ ;  /* 0x000000686968723e */ /* 0x000fe400048070ff */
[----:B------:R-:W-:Y:S01]  /*21e0*/  F2FP.SATFINITE.E4M3.F32.PACK_AB_MERGE_C R106, R107, R106, RZ ;  /* 0x0000006a6b6a723e */ /* 0x000fe200048070ff */
[----:B------:R-:W1:Y:S02]  /*21f0*/  @!P2 SYNCS.CCTL.IV [UR8+0xc008] ;  /* 0x00c00800ff00a9b1 */ /* 0x000e640008000008 */
[----:B-1----:R-:W-:Y:S01]  /*2200*/  BAR.SYNC.DEFER_BLOCKING 0x0 ;  /* 0x0000000000007b1d */ /* 0x002fe20000010000 */
[----:B------:R-:W-:Y:S02]  /*2210*/  F2FP.SATFINITE.E4M3.F32.PACK_AB_MERGE_C R108, R109, R108, RZ ;  /* 0x0000006c6d6c723e */ /* 0x000fe400048070ff */
[----:B------:R-:W-:Y:S02]  /*2220*/  F2FP.SATFINITE.E4M3.F32.PACK_AB_MERGE_C R110, R111, R110, RZ ;  /* 0x0000006e6f6e723e */ /* 0x000fe400048070ff */
[----:B------:R-:W-:Y:S01]  /*2230*/  F2FP.SATFINITE.E4M3.F32.PACK_AB_MERGE_C R40, R41, R40, RZ ;  /* 0x000000282928723e */ /* 0x000fe200048070ff */
[----:B------:R-:W-:Y:S01]  /*2240*/  VOTEU.ANY UP0, P0 ;  /* 0x00000000003f7886 */ /* 0x000fe20000000100 */
[----:B------:R-:W-:Y:S01]  /*2250*/  F2FP.SATFINITE.E4M3.F32.PACK_AB_MERGE_C R42, R43, R42, RZ ;  /* 0x0000002a2b2a723e */ /* 0x000fe200048070ff */
[----:B------:R-:W-:Y:S01]  /*2260*/  VOTEU.ANY UP1, P0 ;  /* 0x00000000003f7886 */ /* 0x000fe20000020100 */
[----:B------:R-:W-:-:S02]  /*2270*/  F2FP.SATFINITE.E4M3.F32.PACK_AB_MERGE_C R44, R45, R44, RZ ;  /* 0x0000002c2d2c723e */ /* 0x000fc400048070ff */
[----:B------:R-:W-:Y:S01]  /*2280*/  F2FP.SATFINITE.E4M3.F32.PACK_AB_MERGE_C R46, R47, R46, RZ ;  /* 0x0000002e2f2e723e */ /* 0x000fe200048070ff */
[----:B--2---:R-:W-:Y:S01]  /*2290*/  @UP0 UMOV UR6, UR28 ;  /* 0x0000001c00060c82 */ /* 0x004fe20008000000 */
[----:B------:R-:W-:Y:S01]  /*22a0*/  LOP3.LUT R7, R3, 0x20, RZ, 0x3c, !PT ;  /* 0x0000002003077812 */ /* 0x000fe200078e3cff */
[----:B------:R-:W-:Y:S01]  /*22b0*/  @UP0 UMOV UR7, UR29 ;  /* 0x0000001d00070c82 */ /* 0x000fe20008000000 */
[----:B------:R-:W-:Y:S02]  /*22c0*/  F2FP.SATFINITE.E4M3.F32.PACK_AB_MERGE_C R112, R113, R112, RZ ;  /* 0x000000707170723e */ /* 0x000fe400048070ff */
[----:B------:R-:W-:Y:S02]  /*22d0*/  F2FP.SATFINITE.E4M3.F32.PACK_AB_MERGE_C R114, R115, R114, RZ ;  /* 0x000000727372723e */ /* 0x000fe400048070ff */
        /* <DEDUP_REMOVED lines=8> */
[----:B------:R-:W-:-:S02]  /*2360*/  LOP3.LUT R9, R3, 0x30, RZ, 0x3c, !PT ;  /* 0x0000003003097812 */ /* 0x000fc400078e3cff */
[----:B------:R-:W-:Y:S02]  /*2370*/  F2FP.SATFINITE.E4M3.F32.PACK_AB_MERGE_C R120, R121, R120, RZ ;  /* 0x000000787978723e */ /* 0x000fe400048070ff */
[----:B------:R-:W-:Y:S02]  /*2380*/  F2FP.SATFINITE.E4M3.F32.PACK_AB_MERGE_C R122, R123, R122, RZ ;  /* 0x0000007a7b7a723e */ /* 0x000fe400048070ff */
[----:B------:R-:W-:Y:S02]  /*2390*/  F2FP.SATFINITE.E4M3.F32.PACK_AB_MERGE_C R124, R125, R124, RZ ;  /* 0x0000007c7d7c723e */ /* 0x000fe400048070ff */
[----:B------:R-:W-:Y:S02]  /*23a0*/  F2FP.SATFINITE.E4M3.F32.PACK_AB_MERGE_C R126, R127, R126, RZ ;  /* 0x0000007e7f7e723e */ /* 0x000fe400048070ff */
[----:B------:R-:W-:Y:S02]  /*23b0*/  F2FP.SATFINITE.E4M3.F32.PACK_AB_MERGE_C R56, R57, R56, RZ ;  /* 0x000000383938723e */ /* 0x000fe400048070ff */
[----:B------:R-:W-:-:S02]  /*23c0*/  F2FP.SATFINITE.E4M3.F32.PACK_AB_MERGE_C R58, R59, R58, RZ ;  /* 0x0000003a3b3a723e */ /* 0x000fc400048070ff */
[----:B------:R-:W-:Y:S02]  /*23d0*/  F2FP.SATFINITE.E4M3.F32.PACK_AB_MERGE_C R60, R61, R60, RZ ;  /* 0x0000003c3d3c723e */ /* 0x000fe400048070ff */
[----:B------:R-:W-:Y:S01]  /*23e0*/  F2FP.SATFINITE.E4M3.F32.PACK_AB_MERGE_C R62, R63, R62, RZ ;  /* 0x0000003e3f3e723e */ /* 0x000fe200048070ff */
[----:B------:R-:W1:Y:S02]  /*23f0*/  @!P2 SYNCS.CCTL.IV [UR8+0xc018] ;  /* 0x00c01800ff00a9b1 */ /* 0x000e640008000008 */
[----:B-1----:R-:W-:Y:S01]  /*2400*/  STS.U16 [R3+UR8], R88 ;  /* 0x0000005803007988 */ /* 0x002fe20008000408 */
[----:B------:R-:W-:Y:S02]  /*2410*/  F2FP.SATFINITE.E4M3.F32.PACK_AB_MERGE_C R128, R129, R128, RZ ;  /* 0x000000808180723e */ /* 0x000fe400048070ff */
[----:B------:R-:W-:Y:S01]  /*2420*/  F2FP.SATFINITE.E4M3.F32.PACK_AB_MERGE_C R130, R131, R130, RZ ;  /* 0x000000828382723e */ /* 0x000fe200048070ff */
[----:B------:R-:W-:Y:S01]  /*2430*/  STS.U16 [R3+UR8+0x400], R90 ;  /* 0x0004005a03007988 */ /* 0x000fe20008000408 */
[----:B------:R-:W-:-:S02]  /*2440*/  F2FP.SATFINITE.E4M3.F32.PACK_AB_MERGE_C R132, R133, R132, RZ ;  /* 0x000000848584723e */ /* 0x000fc400048070ff */
[----:B------:R-:W-:Y:S01]  /*2450*/  F2FP.SATFINITE.E4M3.F32.PACK_AB_MERGE_C R134, R135, R134, RZ ;  /* 0x000000868786723e */ /* 0x000fe200048070ff */
[----:B------:R-:W-:Y:S01]  /*2460*/  STS.U16 [R3+UR8+0x8], R92 ;  /* 0x0000085c03007988 */ /* 0x000fe20008000408 */
[----:B------:R-:W-:Y:S02]  /*2470*/  F2FP.SATFINITE.E4M3.F32.PACK_AB_MERGE_C R64, R65, R64, RZ ;  /* 0x000000404140723e */ /* 0x000fe400048070ff */
[----:B------:R-:W-:Y:S01]  /*2480*/  F2FP.SATFINITE.E4M3.F32.PACK_AB_MERGE_C R66, R67, R66, RZ ;  /* 0x000000424342723e */ /* 0x000fe200048070ff */
[----:B------:R-:W-:Y:S01]  /*2490*/  STS.U16 [R3+UR8+0x408], R94 ;  /* 0x0004085e03007988 */ /* 0x000fe20008000408 */
        /* <DEDUP_REMOVED lines=14> */
[----:B------:R-:W-:Y:S01]  /*2580*/  STS.U16 [R5+UR8], R96 ;  /* 0x0000006005007988 */ /* 0x000fe20008000408 */
        /* <DEDUP_REMOVED lines=11> */
[----:B------:R-:W-:Y:S04]  /*2640*/  STS.U16 [R5+UR8+0x4000], R32 ;  /* 0x0040002005007988 */ /* 0x000fe80008000408 */
[----:B------:R-:W-:Y:S04]  /*2650*/  STS.U16 [R5+UR8+0x4400], R34 ;  /* 0x0044002205007988 */ /* 0x000fe80008000408 */
[----:B------:R-:W-:Y:S04]  /*2660*/  STS.U16 [R5+UR8+0x4008], R36 ;  /* 0x0040082405007988 */ /* 0x000fe80008000408 */
[----:B------:R1:W-:Y:S04]  /*2670*/  STS.U16 [R5+UR8+0x4408], R38 ;  /* 0x0044082605007988 */ /* 0x0003e80008000408 */
[----:B------:R-:W-:Y:S04]  /*2680*/  STS.U16 [R7+UR8], R104 ;  /* 0x0000006807007988 */ /* 0x000fe80008000408 */
[----:B------:R-:W-:Y:S01]  /*2690*/  STS.U16 [R7+UR8+0x400], R106 ;  /* 0x0004006a07007988 */ /* 0x000fe20008000408 */
[----:B-1----:R-:W-:-:S03]  /*26a0*/  LOP3.LUT R5, R3, 0x40, RZ, 0x3c, !PT ;  /* 0x0000004003057812 */ /* 0x002fc600078e3cff */
[----:B------:R-:W-:Y:S04]  /*26b0*/  STS.U16 [R7+UR8+0x8], R108 ;  /* 0x0000086c07007988 */ /* 0x000fe80008000408 */
[----:B------:R-:W-:Y:S04]  /*26c0*/  STS.U16 [R7+UR8+0x408], R110 ;  /* 0x0004086e07007988 */ /* 0x000fe80008000408 */
        /* <DEDUP_REMOVED lines=15> */
[----:B-1----:R-:W-:-:S02]  /*27c0*/  LOP3.LUT R9, R3, 0x60, RZ, 0x3c, !PT ;  /* 0x0000006003097812 */ /* 0x002fc400078e3cff */
[----:B------:R-:W-:Y:S01]  /*27d0*/  LOP3.LUT R3, R3, 0x70, RZ, 0x3c, !PT ;  /* 0x0000007003037812 */ /* 0x000fe200078e3cff */
[----:B------:R-:W-:Y:S04]  /*27e0*/  STS.U16 [R5+UR8+0x8], R124 ;  /* 0x0000087c05007988 */ /* 0x000fe80008000408 */
[----:B------:R-:W-:Y:S04]  /*27f0*/  STS.U16 [R5+UR8+0x408], R126 ;  /* 0x0004087e05007988 */ /* 0x000fe80008000408 */
[----:B------:R-:W-:Y:S04]  /*2800*/  STS.U16 [R5+UR8+0x4000], R56 ;  /* 0x0040003805007988 */ /* 0x000fe80008000408 */
[----:B------:R-:W-:Y:S04]  /*2810*/  STS.U16 [R5+UR8+0x4400], R58 ;  /* 0x0044003a05007988 */ /* 0x000fe80008000408 */
[----:B------:R-:W-:Y:S04]  /*2820*/  STS.U16 [R5+UR8+0x4008], R60 ;  /* 0x0040083c05007988 */ /* 0x000fe80008000408 */
[----:B------:R-:W-:Y:S04]  /*2830*/  STS.U16 [R5+UR8+0x4408], R62 ;  /* 0x0044083e05007988 */ /* 0x000fe80008000408 */
[----:B------:R-:W-:Y:S04]  /*2840*/  STS.U16 [R7+UR8], R128 ;  /* 0x0000008007007988 */ /* 0x000fe80008000408 */
[----:B------:R-:W-:Y:S04]  /*2850*/  STS.U16 [R7+UR8+0x400], R130 ;  /* 0x0004008207007988 */ /* 0x000fe80008000408 */
        /* <DEDUP_REMOVED lines=21> */
[----:B------:R-:W-:Y:S01]  /*29b0*/  STS.U16 [R3+UR8+0x4408], R86 ;  /* 0x0044085603007988 */ /* 0x000fe20008000408 */
[----:B------:R1:W-:Y:S06]  /*29c0*/  MEMBAR.ALL.CTA ;  /* 0x0000000000007992 */ /* 0x0003ec0000008000 */
[----:B-1----:R-:W1:Y:S02]  /*29d0*/  FENCE.VIEW.ASYNC.S ;  /* 0x00000000000073c6 */ /* 0x002e640000000000 */
[----:B-1----:R-:W-:Y:S06]  /*29e0*/  BAR.SYNC.DEFER_BLOCKING 0x0 ;  /* 0x0000000000007b1d */ /* 0x002fec0000010000 */
[----:B------:R1:W-:Y:S01]  /*29f0*/  @UP1 UTMASTG.2D [UR8], [UR6] ;  /* 0x00000008060013b5 */ /* 0x0003e20008008000 */
[----:B------:R0:W-:Y:S01]  /*2a00*/  UTMACMDFLUSH ;  /* 0x00000000000079b7 */ /* 0x0001e20000000000 */
[----:B------:R-:W-:-:S04]  /*2a10*/  DEPBAR.LE SB0, 0x0 ;  /* 0x000080000000791a */ /* 0x000fc80000000000 */
[----:B------:R-:W-:Y:S06]  /*2a20*/  BAR.SYNC.DEFER_BLOCKING 0x0 ;  /* 0x0000000000007b1d */ /* 0x000fec0000010000 */
[----:B-1----:R-:W-:Y:S05]  /*2a30*/  EXIT ;  /* 0x000000000000794d */ /* 0x002fea0003800000 */
.L_x_49:
[----:B------:R-:W1:Y:S02]  /*2a40*/  SYNCS.PHASECHK.TRANS64.TRYWAIT P0, [UR33+0xc000], R2 ;  /* 0x00c00002ff0075a7 */ /* 0x000e640008000161 */
[----:B-1----:R-:W-:Y:S05]  /*2a50*/  @!P0 BRA `(.L_x_49) ;  /* 0xfffffffc00f88947 */ /* 0x002fea000383ffff */
[----:B------:R-:W-:Y:S05]  /*2a60*/  BRA `(.L_x_51) ;  /* 0xfffffff4000c7947 */ /* 0x000fea000383ffff */
.L_x_52:
[----:B------:R-:W-:-:S00]  /*2a70*/  BRA `(.L_x_52) ;  /* 0xfffffffc00fc7947 */ /* 0x000fc0000383ffff */
[----:B------:R-:W-:-:S00]  /*2a80*/  NOP ;  /* 0x0000000000007918 */ /* 0x000fc00000000000 */
[----:B------:R-:W-:-:S00]  /*2a90*/  NOP ;  /* 0x0000000000007918 */ /* 0x000fc00000000000 */
[----:B------:R-:W-:-:S00]  /*2aa0*/  NOP ;  /* 0x0000000000007918 */ /* 0x000fc00000000000 */
[----:B------:R-:W-:-:S00]  /*2ab0*/  NOP ;  /* 0x0000000000007918 */ /* 0x000fc00000000000 */
[----:B------:R-:W-:-:S00]  /*2ac0*/  NOP ;  /* 0x0000000000007918 */ /* 0x000fc00000000000 */
[----:B------:R-:W-:-:S00]  /*2ad0*/  NOP ;  /* 0x0000000000007918 */ /* 0x000fc00000000000 */
[----:B------:R-:W-:-:S00]  /*2ae0*/  NOP ;  /* 0x0000000000007918 */ /* 0x000fc00000000000 */
[----:B------:R-:W-:-:S00]  /*2af0*/  NOP ;  /* 0x0000000000007918 */ /* 0x000fc00000000000 */
.L_x_53:


//--------------------- .nv.shared.gluon_wgmma    --------------------------
	.section	.nv.shared.gluon_wgmma,"aw",@nobits
	.sectionflags	@""
	.align	16
	.zero		1024


//--------------------- .nv.shared.reserved.0     --------------------------
	.section	.nv.shared.reserved.0,"aw",@nobits
	.weak		__nv_reservedSMEM_offset_0_alias
	.size		__nv_reservedSMEM_offset_0_alias, 0, 0
	.other		__nv_reservedSMEM_offset_0_alias,@"STO_CUDA_RESERVED_SHARED STV_DEFAULT"
__nv_reservedSMEM_offset_0_alias:
	.zero		0


//--------------------- .nv.constant0.gluon_wgmma --------------------------
	.section	.nv.constant0.gluon_wgmma,"a",@progbits
	.sectionflags	@""
	.align	4
.nv.constant0.gluon_wgmma:
	.zero		608


//--------------------- SYMBOLS --------------------------

	.type		.nv.reservedSmem.offset0,@object
	.size		.nv.reservedSmem.offset0,0x4
